//
// Generated by NVIDIA NVVM Compiler
//
// Compiler Build ID: CL-36424714
// Cuda compilation tools, release 13.0, V13.0.88
// Based on NVVM 20.0.0
//

.version 9.0
.target sm_100
.address_size 64

	// .globl	baccarat

.visible .entry baccarat(
	.param .u64 .ptr .align 1 baccarat_param_0,
	.param .u32 baccarat_param_1,
	.param .u32 baccarat_param_2
)
{
	.local .align 2 .b8 	__local_depot0[10];
	.reg .b64 	%SP;
	.reg .b64 	%SPL;
	.reg .pred 	%p<96>;
	.reg .b16 	%rs<93>;
	.reg .b32 	%r<389>;
	.reg .b64 	%rd<33>;

	mov.u64 	%SPL, __local_depot0;
	ld.param.u64 	%rd2, [baccarat_param_0];
	ld.param.u32 	%r107, [baccarat_param_1];
	ld.param.u32 	%r106, [baccarat_param_2];
	add.u64 	%rd1, %SPL, 0;
	mov.u32 	%r108, %ctaid.x;
	mov.u32 	%r109, %ntid.x;
	mov.u32 	%r110, %tid.x;
	mad.lo.s32 	%r1, %r108, %r109, %r110;
	setp.ge.s32 	%p3, %r1, %r107;
	@%p3 bra 	$L__BB0_84;
	mad.lo.s32 	%r113, %r1, 1099087573, %r106;
	shl.b32 	%r114, %r113, 13;
	xor.b32  	%r115, %r114, %r113;
	shr.u32 	%r116, %r115, 17;
	xor.b32  	%r117, %r116, %r115;
	shl.b32 	%r118, %r117, 5;
	xor.b32  	%r382, %r118, %r117;
	mov.b16 	%rs71, 32;
	mov.b16 	%rs72, 128;
	st.local.v2.u8 	[%rd1], {%rs72, %rs71};
	st.local.v2.u8 	[%rd1+2], {%rs71, %rs71};
	st.local.v2.u8 	[%rd1+4], {%rs71, %rs71};
	st.local.v2.u8 	[%rd1+6], {%rs71, %rs71};
	st.local.v2.u8 	[%rd1+8], {%rs71, %rs71};
	mov.b32 	%r373, 416;
	mov.b32 	%r369, 0;
	mov.u32 	%r370, %r369;
	mov.u32 	%r371, %r369;
	mov.u32 	%r372, %r369;
$L__BB0_2:
	shl.b32 	%r120, %r382, 13;
	xor.b32  	%r121, %r120, %r382;
	shr.u32 	%r122, %r121, 17;
	xor.b32  	%r123, %r122, %r121;
	shl.b32 	%r124, %r123, 5;
	xor.b32  	%r9, %r124, %r123;
	rem.u32 	%r125, %r9, %r373;
	ld.local.u8 	%rs86, [%rd1];
	cvt.u32.u16 	%r126, %rs86;
	and.b32  	%r127, %r126, 255;
	sub.s32 	%r10, %r125, %r127;
	setp.lt.s32 	%p4, %r10, 0;
	mov.b32 	%r375, 0;
	@%p4 bra 	$L__BB0_11;
	ld.local.u8 	%rs86, [%rd1+1];
	cvt.u32.u16 	%r129, %rs86;
	and.b32  	%r130, %r129, 255;
	sub.s32 	%r11, %r10, %r130;
	setp.lt.s32 	%p5, %r11, 0;
	mov.b32 	%r375, 1;
	@%p5 bra 	$L__BB0_11;
	ld.local.u8 	%rs86, [%rd1+2];
	cvt.u32.u16 	%r132, %rs86;
	and.b32  	%r133, %r132, 255;
	sub.s32 	%r12, %r11, %r133;
	setp.lt.s32 	%p6, %r12, 0;
	mov.b32 	%r375, 2;
	@%p6 bra 	$L__BB0_11;
	ld.local.u8 	%rs86, [%rd1+3];
	cvt.u32.u16 	%r135, %rs86;
	and.b32  	%r136, %r135, 255;
	sub.s32 	%r13, %r12, %r136;
	setp.lt.s32 	%p7, %r13, 0;
	mov.b32 	%r375, 3;
	@%p7 bra 	$L__BB0_11;
	ld.local.u8 	%rs86, [%rd1+4];
	cvt.u32.u16 	%r138, %rs86;
	and.b32  	%r139, %r138, 255;
	sub.s32 	%r14, %r13, %r139;
	setp.lt.s32 	%p8, %r14, 0;
	mov.b32 	%r375, 4;
	@%p8 bra 	$L__BB0_11;
	ld.local.u8 	%rs86, [%rd1+5];
	cvt.u32.u16 	%r141, %rs86;
	and.b32  	%r142, %r141, 255;
	sub.s32 	%r15, %r14, %r142;
	setp.lt.s32 	%p9, %r15, 0;
	mov.b32 	%r375, 5;
	@%p9 bra 	$L__BB0_11;
	ld.local.u8 	%rs86, [%rd1+6];
	cvt.u32.u16 	%r144, %rs86;
	and.b32  	%r145, %r144, 255;
	sub.s32 	%r16, %r15, %r145;
	setp.lt.s32 	%p10, %r16, 0;
	mov.b32 	%r375, 6;
	@%p10 bra 	$L__BB0_11;
	ld.local.u8 	%rs86, [%rd1+7];
	cvt.u32.u16 	%r147, %rs86;
	and.b32  	%r148, %r147, 255;
	sub.s32 	%r17, %r16, %r148;
	setp.lt.s32 	%p11, %r17, 0;
	mov.b32 	%r375, 7;
	@%p11 bra 	$L__BB0_11;
	ld.local.u8 	%r149, [%rd1+8];
	setp.lt.u32 	%p12, %r17, %r149;
	selp.b32 	%r375, 8, 9, %p12;
	selp.b64 	%rd4, 8, 9, %p12;
	add.s64 	%rd5, %rd1, %rd4;
	ld.local.u8 	%rs86, [%rd5];
$L__BB0_11:
	cvt.u64.u32 	%rd6, %r375;
	add.s64 	%rd7, %rd1, %rd6;
	add.s16 	%rs73, %rs86, -1;
	st.local.u8 	[%rd7], %rs73;
	add.s32 	%r151, %r373, -1;
	shl.b32 	%r152, %r9, 13;
	xor.b32  	%r153, %r152, %r9;
	shr.u32 	%r154, %r153, 17;
	xor.b32  	%r155, %r154, %r153;
	shl.b32 	%r156, %r155, 5;
	xor.b32  	%r20, %r156, %r155;
	rem.u32 	%r157, %r20, %r151;
	ld.local.u8 	%rs87, [%rd1];
	cvt.u32.u16 	%r158, %rs87;
	and.b32  	%r159, %r158, 255;
	sub.s32 	%r21, %r157, %r159;
	setp.lt.s32 	%p13, %r21, 0;
	mov.b32 	%r376, 0;
	@%p13 bra 	$L__BB0_20;
	ld.local.u8 	%rs87, [%rd1+1];
	cvt.u32.u16 	%r161, %rs87;
	and.b32  	%r162, %r161, 255;
	sub.s32 	%r22, %r21, %r162;
	setp.lt.s32 	%p14, %r22, 0;
	mov.b32 	%r376, 1;
	@%p14 bra 	$L__BB0_20;
	ld.local.u8 	%rs87, [%rd1+2];
	cvt.u32.u16 	%r164, %rs87;
	and.b32  	%r165, %r164, 255;
	sub.s32 	%r23, %r22, %r165;
	setp.lt.s32 	%p15, %r23, 0;
	mov.b32 	%r376, 2;
	@%p15 bra 	$L__BB0_20;
	ld.local.u8 	%rs87, [%rd1+3];
	cvt.u32.u16 	%r167, %rs87;
	and.b32  	%r168, %r167, 255;
	sub.s32 	%r24, %r23, %r168;
	setp.lt.s32 	%p16, %r24, 0;
	mov.b32 	%r376, 3;
	@%p16 bra 	$L__BB0_20;
	ld.local.u8 	%rs87, [%rd1+4];
	cvt.u32.u16 	%r170, %rs87;
	and.b32  	%r171, %r170, 255;
	sub.s32 	%r25, %r24, %r171;
	setp.lt.s32 	%p17, %r25, 0;
	mov.b32 	%r376, 4;
	@%p17 bra 	$L__BB0_20;
	ld.local.u8 	%rs87, [%rd1+5];
	cvt.u32.u16 	%r173, %rs87;
	and.b32  	%r174, %r173, 255;
	sub.s32 	%r26, %r25, %r174;
	setp.lt.s32 	%p18, %r26, 0;
	mov.b32 	%r376, 5;
	@%p18 bra 	$L__BB0_20;
	ld.local.u8 	%rs87, [%rd1+6];
	cvt.u32.u16 	%r176, %rs87;
	and.b32  	%r177, %r176, 255;
	sub.s32 	%r27, %r26, %r177;
	setp.lt.s32 	%p19, %r27, 0;
	mov.b32 	%r376, 6;
	@%p19 bra 	$L__BB0_20;
	ld.local.u8 	%rs87, [%rd1+7];
	cvt.u32.u16 	%r179, %rs87;
	and.b32  	%r180, %r179, 255;
	sub.s32 	%r28, %r27, %r180;
	setp.lt.s32 	%p20, %r28, 0;
	mov.b32 	%r376, 7;
	@%p20 bra 	$L__BB0_20;
	ld.local.u8 	%r181, [%rd1+8];
	setp.lt.u32 	%p21, %r28, %r181;
	selp.b32 	%r376, 8, 9, %p21;
	selp.b64 	%rd8, 8, 9, %p21;
	add.s64 	%rd9, %rd1, %rd8;
	ld.local.u8 	%rs87, [%rd9];
$L__BB0_20:
	cvt.u64.u32 	%rd10, %r376;
	add.s64 	%rd11, %rd1, %rd10;
	add.s16 	%rs74, %rs87, -1;
	st.local.u8 	[%rd11], %rs74;
	add.s32 	%r183, %r373, -2;
	shl.b32 	%r184, %r20, 13;
	xor.b32  	%r185, %r184, %r20;
	shr.u32 	%r186, %r185, 17;
	xor.b32  	%r187, %r186, %r185;
	shl.b32 	%r188, %r187, 5;
	xor.b32  	%r31, %r188, %r187;
	rem.u32 	%r189, %r31, %r183;
	ld.local.u8 	%rs88, [%rd1];
	cvt.u32.u16 	%r190, %rs88;
	and.b32  	%r191, %r190, 255;
	sub.s32 	%r32, %r189, %r191;
	setp.lt.s32 	%p22, %r32, 0;
	mov.b32 	%r377, 0;
	@%p22 bra 	$L__BB0_29;
	ld.local.u8 	%rs88, [%rd1+1];
	cvt.u32.u16 	%r193, %rs88;
	and.b32  	%r194, %r193, 255;
	sub.s32 	%r33, %r32, %r194;
	setp.lt.s32 	%p23, %r33, 0;
	mov.b32 	%r377, 1;
	@%p23 bra 	$L__BB0_29;
	ld.local.u8 	%rs88, [%rd1+2];
	cvt.u32.u16 	%r196, %rs88;
	and.b32  	%r197, %r196, 255;
	sub.s32 	%r34, %r33, %r197;
	setp.lt.s32 	%p24, %r34, 0;
	mov.b32 	%r377, 2;
	@%p24 bra 	$L__BB0_29;
	ld.local.u8 	%rs88, [%rd1+3];
	cvt.u32.u16 	%r199, %rs88;
	and.b32  	%r200, %r199, 255;
	sub.s32 	%r35, %r34, %r200;
	setp.lt.s32 	%p25, %r35, 0;
	mov.b32 	%r377, 3;
	@%p25 bra 	$L__BB0_29;
	ld.local.u8 	%rs88, [%rd1+4];
	cvt.u32.u16 	%r202, %rs88;
	and.b32  	%r203, %r202, 255;
	sub.s32 	%r36, %r35, %r203;
	setp.lt.s32 	%p26, %r36, 0;
	mov.b32 	%r377, 4;
	@%p26 bra 	$L__BB0_29;
	ld.local.u8 	%rs88, [%rd1+5];
	cvt.u32.u16 	%r205, %rs88;
	and.b32  	%r206, %r205, 255;
	sub.s32 	%r37, %r36, %r206;
	setp.lt.s32 	%p27, %r37, 0;
	mov.b32 	%r377, 5;
	@%p27 bra 	$L__BB0_29;
	ld.local.u8 	%rs88, [%rd1+6];
	cvt.u32.u16 	%r208, %rs88;
	and.b32  	%r209, %r208, 255;
	sub.s32 	%r38, %r37, %r209;
	setp.lt.s32 	%p28, %r38, 0;
	mov.b32 	%r377, 6;
	@%p28 bra 	$L__BB0_29;
	ld.local.u8 	%rs88, [%rd1+7];
	cvt.u32.u16 	%r211, %rs88;
	and.b32  	%r212, %r211, 255;
	sub.s32 	%r39, %r38, %r212;
	setp.lt.s32 	%p29, %r39, 0;
	mov.b32 	%r377, 7;
	@%p29 bra 	$L__BB0_29;
	ld.local.u8 	%r213, [%rd1+8];
	setp.lt.u32 	%p30, %r39, %r213;
	selp.b32 	%r377, 8, 9, %p30;
	selp.b64 	%rd12, 8, 9, %p30;
	add.s64 	%rd13, %rd1, %rd12;
	ld.local.u8 	%rs88, [%rd13];
$L__BB0_29:
	cvt.u64.u32 	%rd14, %r377;
	add.s64 	%rd15, %rd1, %rd14;
	add.s16 	%rs75, %rs88, -1;
	st.local.u8 	[%rd15], %rs75;
	add.s32 	%r215, %r373, -3;
	shl.b32 	%r216, %r31, 13;
	xor.b32  	%r217, %r216, %r31;
	shr.u32 	%r218, %r217, 17;
	xor.b32  	%r219, %r218, %r217;
	shl.b32 	%r220, %r219, 5;
	xor.b32  	%r382, %r220, %r219;
	rem.u32 	%r221, %r382, %r215;
	ld.local.u8 	%rs89, [%rd1];
	cvt.u32.u16 	%r222, %rs89;
	and.b32  	%r223, %r222, 255;
	sub.s32 	%r43, %r221, %r223;
	setp.lt.s32 	%p31, %r43, 0;
	mov.b32 	%r378, 0;
	@%p31 bra 	$L__BB0_38;
	ld.local.u8 	%rs89, [%rd1+1];
	cvt.u32.u16 	%r225, %rs89;
	and.b32  	%r226, %r225, 255;
	sub.s32 	%r44, %r43, %r226;
	setp.lt.s32 	%p32, %r44, 0;
	mov.b32 	%r378, 1;
	@%p32 bra 	$L__BB0_38;
	ld.local.u8 	%rs89, [%rd1+2];
	cvt.u32.u16 	%r228, %rs89;
	and.b32  	%r229, %r228, 255;
	sub.s32 	%r45, %r44, %r229;
	setp.lt.s32 	%p33, %r45, 0;
	mov.b32 	%r378, 2;
	@%p33 bra 	$L__BB0_38;
	ld.local.u8 	%rs89, [%rd1+3];
	cvt.u32.u16 	%r231, %rs89;
	and.b32  	%r232, %r231, 255;
	sub.s32 	%r46, %r45, %r232;
	setp.lt.s32 	%p34, %r46, 0;
	mov.b32 	%r378, 3;
	@%p34 bra 	$L__BB0_38;
	ld.local.u8 	%rs89, [%rd1+4];
	cvt.u32.u16 	%r234, %rs89;
	and.b32  	%r235, %r234, 255;
	sub.s32 	%r47, %r46, %r235;
	setp.lt.s32 	%p35, %r47, 0;
	mov.b32 	%r378, 4;
	@%p35 bra 	$L__BB0_38;
	ld.local.u8 	%rs89, [%rd1+5];
	cvt.u32.u16 	%r237, %rs89;
	and.b32  	%r238, %r237, 255;
	sub.s32 	%r48, %r47, %r238;
	setp.lt.s32 	%p36, %r48, 0;
	mov.b32 	%r378, 5;
	@%p36 bra 	$L__BB0_38;
	ld.local.u8 	%rs89, [%rd1+6];
	cvt.u32.u16 	%r240, %rs89;
	and.b32  	%r241, %r240, 255;
	sub.s32 	%r49, %r48, %r241;
	setp.lt.s32 	%p37, %r49, 0;
	mov.b32 	%r378, 6;
	@%p37 bra 	$L__BB0_38;
	ld.local.u8 	%rs89, [%rd1+7];
	cvt.u32.u16 	%r243, %rs89;
	and.b32  	%r244, %r243, 255;
	sub.s32 	%r50, %r49, %r244;
	setp.lt.s32 	%p38, %r50, 0;
	mov.b32 	%r378, 7;
	@%p38 bra 	$L__BB0_38;
	ld.local.u8 	%r245, [%rd1+8];
	setp.lt.u32 	%p39, %r50, %r245;
	selp.b32 	%r378, 8, 9, %p39;
	selp.b64 	%rd16, 8, 9, %p39;
	add.s64 	%rd17, %rd1, %rd16;
	ld.local.u8 	%rs89, [%rd17];
$L__BB0_38:
	cvt.u64.u32 	%rd18, %r378;
	add.s64 	%rd19, %rd1, %rd18;
	add.s16 	%rs76, %rs89, -1;
	st.local.u8 	[%rd19], %rs76;
	add.s32 	%r383, %r373, -4;
	add.s32 	%r246, %r376, %r375;
	add.s32 	%r248, %r246, -10;
	setp.lt.u32 	%p40, %r246, 10;
	selp.b32 	%r384, %r246, %r248, %p40;
	add.s32 	%r249, %r378, %r377;
	add.s32 	%r251, %r249, -10;
	setp.lt.u32 	%p41, %r249, 10;
	selp.b32 	%r55, %r249, %r251, %p41;
	or.b32  	%r252, %r384, %r55;
	setp.gt.u32 	%p42, %r252, 7;
	mov.u32 	%r385, %r55;
	@%p42 bra 	$L__BB0_79;
	setp.gt.u32 	%p43, %r384, 5;
	@%p43 bra 	$L__BB0_53;
	shl.b32 	%r288, %r382, 13;
	xor.b32  	%r289, %r288, %r382;
	shr.u32 	%r290, %r289, 17;
	xor.b32  	%r291, %r290, %r289;
	shl.b32 	%r292, %r291, 5;
	xor.b32  	%r382, %r292, %r291;
	rem.u32 	%r293, %r382, %r383;
	ld.local.u8 	%rs90, [%rd1];
	cvt.u32.u16 	%r294, %rs90;
	and.b32  	%r295, %r294, 255;
	sub.s32 	%r57, %r293, %r295;
	setp.lt.s32 	%p56, %r57, 0;
	mov.b32 	%r379, 0;
	mov.pred 	%p95, 0;
	@%p56 bra 	$L__BB0_49;
	ld.local.u8 	%rs90, [%rd1+1];
	cvt.u32.u16 	%r297, %rs90;
	and.b32  	%r298, %r297, 255;
	sub.s32 	%r58, %r57, %r298;
	setp.lt.s32 	%p58, %r58, 0;
	mov.b32 	%r379, 1;
	@%p58 bra 	$L__BB0_49;
	ld.local.u8 	%rs90, [%rd1+2];
	cvt.u32.u16 	%r300, %rs90;
	and.b32  	%r301, %r300, 255;
	sub.s32 	%r59, %r58, %r301;
	setp.lt.s32 	%p60, %r59, 0;
	mov.b32 	%r379, 2;
	@%p60 bra 	$L__BB0_49;
	ld.local.u8 	%rs90, [%rd1+3];
	cvt.u32.u16 	%r303, %rs90;
	and.b32  	%r304, %r303, 255;
	sub.s32 	%r60, %r59, %r304;
	setp.lt.s32 	%p62, %r60, 0;
	mov.b32 	%r379, 3;
	@%p62 bra 	$L__BB0_49;
	ld.local.u8 	%rs90, [%rd1+4];
	cvt.u32.u16 	%r306, %rs90;
	and.b32  	%r307, %r306, 255;
	sub.s32 	%r61, %r60, %r307;
	setp.lt.s32 	%p64, %r61, 0;
	mov.b32 	%r379, 4;
	@%p64 bra 	$L__BB0_49;
	ld.local.u8 	%rs90, [%rd1+5];
	cvt.u32.u16 	%r309, %rs90;
	and.b32  	%r310, %r309, 255;
	sub.s32 	%r62, %r61, %r310;
	setp.lt.s32 	%p66, %r62, 0;
	mov.b32 	%r379, 5;
	@%p66 bra 	$L__BB0_49;
	ld.local.u8 	%rs90, [%rd1+6];
	cvt.u32.u16 	%r312, %rs90;
	and.b32  	%r313, %r312, 255;
	sub.s32 	%r63, %r62, %r313;
	setp.lt.s32 	%p68, %r63, 0;
	mov.b32 	%r379, 6;
	@%p68 bra 	$L__BB0_49;
	ld.local.u8 	%rs90, [%rd1+7];
	cvt.u32.u16 	%r315, %rs90;
	and.b32  	%r316, %r315, 255;
	sub.s32 	%r64, %r63, %r316;
	setp.lt.s32 	%p70, %r64, 0;
	mov.b32 	%r379, 7;
	@%p70 bra 	$L__BB0_49;
	ld.local.u8 	%rs80, [%rd1+8];
	cvt.u32.u16 	%r317, %rs80;
	and.b32  	%r318, %r317, 255;
	setp.lt.u32 	%p95, %r64, %r318;
	selp.b32 	%r379, 8, 9, %p95;
	selp.b64 	%rd24, 8, 9, %p95;
	add.s64 	%rd25, %rd1, %rd24;
	ld.local.u8 	%rs90, [%rd25];
$L__BB0_49:
	cvt.u64.u32 	%rd26, %r379;
	add.s64 	%rd27, %rd1, %rd26;
	add.s16 	%rs82, %rs90, -1;
	st.local.u8 	[%rd27], %rs82;
	add.s32 	%r383, %r373, -5;
	add.s32 	%r319, %r379, %r384;
	add.s32 	%r320, %r319, -10;
	setp.lt.u32 	%p71, %r319, 10;
	selp.b32 	%r384, %r319, %r320, %p71;
	setp.lt.u32 	%p72, %r55, 3;
	@%p72 bra 	$L__BB0_69;
	mov.b32 	%r385, 7;
	setp.gt.s32 	%p73, %r55, 4;
	@%p73 bra 	$L__BB0_66;
	setp.eq.s32 	%p76, %r55, 3;
	@%p76 bra 	$L__BB0_52;
	bra.uni 	$L__BB0_64;
$L__BB0_52:
	mov.b32 	%r385, 3;
	@%p95 bra 	$L__BB0_79;
	bra.uni 	$L__BB0_69;
$L__BB0_53:
	setp.gt.u32 	%p44, %r55, 5;
	mov.u32 	%r385, %r55;
	@%p44 bra 	$L__BB0_79;
	shl.b32 	%r254, %r382, 13;
	xor.b32  	%r255, %r254, %r382;
	shr.u32 	%r256, %r255, 17;
	xor.b32  	%r257, %r256, %r255;
	shl.b32 	%r258, %r257, 5;
	xor.b32  	%r382, %r258, %r257;
	rem.u32 	%r259, %r382, %r383;
	ld.local.u8 	%rs91, [%rd1];
	cvt.u32.u16 	%r260, %rs91;
	and.b32  	%r261, %r260, 255;
	sub.s32 	%r70, %r259, %r261;
	setp.lt.s32 	%p45, %r70, 0;
	mov.b32 	%r380, 0;
	@%p45 bra 	$L__BB0_63;
	ld.local.u8 	%rs91, [%rd1+1];
	cvt.u32.u16 	%r263, %rs91;
	and.b32  	%r264, %r263, 255;
	sub.s32 	%r71, %r70, %r264;
	setp.lt.s32 	%p46, %r71, 0;
	mov.b32 	%r380, 1;
	@%p46 bra 	$L__BB0_63;
	ld.local.u8 	%rs91, [%rd1+2];
	cvt.u32.u16 	%r266, %rs91;
	and.b32  	%r267, %r266, 255;
	sub.s32 	%r72, %r71, %r267;
	setp.lt.s32 	%p47, %r72, 0;
	mov.b32 	%r380, 2;
	@%p47 bra 	$L__BB0_63;
	ld.local.u8 	%rs91, [%rd1+3];
	cvt.u32.u16 	%r269, %rs91;
	and.b32  	%r270, %r269, 255;
	sub.s32 	%r73, %r72, %r270;
	setp.lt.s32 	%p48, %r73, 0;
	mov.b32 	%r380, 3;
	@%p48 bra 	$L__BB0_63;
	ld.local.u8 	%rs91, [%rd1+4];
	cvt.u32.u16 	%r272, %rs91;
	and.b32  	%r273, %r272, 255;
	sub.s32 	%r74, %r73, %r273;
	setp.lt.s32 	%p49, %r74, 0;
	mov.b32 	%r380, 4;
	@%p49 bra 	$L__BB0_63;
	ld.local.u8 	%rs91, [%rd1+5];
	cvt.u32.u16 	%r275, %rs91;
	and.b32  	%r276, %r275, 255;
	sub.s32 	%r75, %r74, %r276;
	setp.lt.s32 	%p50, %r75, 0;
	mov.b32 	%r380, 5;
	@%p50 bra 	$L__BB0_63;
	ld.local.u8 	%rs91, [%rd1+6];
	cvt.u32.u16 	%r278, %rs91;
	and.b32  	%r279, %r278, 255;
	sub.s32 	%r76, %r75, %r279;
	setp.lt.s32 	%p51, %r76, 0;
	mov.b32 	%r380, 6;
	@%p51 bra 	$L__BB0_63;
	ld.local.u8 	%rs91, [%rd1+7];
	cvt.u32.u16 	%r281, %rs91;
	and.b32  	%r282, %r281, 255;
	sub.s32 	%r77, %r76, %r282;
	setp.lt.s32 	%p52, %r77, 0;
	mov.b32 	%r380, 7;
	@%p52 bra 	$L__BB0_63;
	ld.local.u8 	%rs77, [%rd1+8];
	cvt.u32.u16 	%r283, %rs77;
	and.b32  	%r284, %r283, 255;
	setp.lt.u32 	%p53, %r77, %r284;
	selp.b32 	%r380, 8, 9, %p53;
	selp.b64 	%rd20, 8, 9, %p53;
	add.s64 	%rd21, %rd1, %rd20;
	ld.local.u8 	%rs91, [%rd21];
$L__BB0_63:
	cvt.u64.u32 	%rd22, %r380;
	add.s64 	%rd23, %rd1, %rd22;
	add.s16 	%rs79, %rs91, -1;
	st.local.u8 	[%rd23], %rs79;
	add.s32 	%r383, %r373, -5;
	add.s32 	%r285, %r380, %r55;
	add.s32 	%r286, %r285, -10;
	setp.lt.u32 	%p54, %r285, 10;
	selp.b32 	%r385, %r285, %r286, %p54;
	bra.uni 	$L__BB0_79;
$L__BB0_64:
	setp.eq.s32 	%p77, %r55, 4;
	@%p77 bra 	$L__BB0_65;
	bra.uni 	$L__BB0_79;
$L__BB0_65:
	add.s32 	%r327, %r379, -2;
	setp.lt.u32 	%p80, %r327, 6;
	mov.b32 	%r385, 4;
	@%p80 bra 	$L__BB0_69;
	bra.uni 	$L__BB0_79;
$L__BB0_66:
	setp.eq.s32 	%p74, %r55, 5;
	@%p74 bra 	$L__BB0_85;
	setp.eq.s32 	%p75, %r55, 6;
	@%p75 bra 	$L__BB0_68;
	bra.uni 	$L__BB0_79;
$L__BB0_68:
	and.b32  	%r323, %r379, 14;
	setp.ne.s32 	%p78, %r323, 6;
	mov.b32 	%r385, 6;
	@%p78 bra 	$L__BB0_79;
$L__BB0_69:
	shl.b32 	%r330, %r382, 13;
	xor.b32  	%r331, %r330, %r382;
	shr.u32 	%r332, %r331, 17;
	xor.b32  	%r333, %r332, %r331;
	shl.b32 	%r334, %r333, 5;
	xor.b32  	%r382, %r334, %r333;
	rem.u32 	%r335, %r382, %r383;
	ld.local.u8 	%rs92, [%rd1];
	cvt.u32.u16 	%r336, %rs92;
	and.b32  	%r337, %r336, 255;
	sub.s32 	%r83, %r335, %r337;
	setp.lt.s32 	%p81, %r83, 0;
	mov.b32 	%r381, 0;
	@%p81 bra 	$L__BB0_78;
	ld.local.u8 	%rs92, [%rd1+1];
	cvt.u32.u16 	%r339, %rs92;
	and.b32  	%r340, %r339, 255;
	sub.s32 	%r84, %r83, %r340;
	setp.lt.s32 	%p82, %r84, 0;
	mov.b32 	%r381, 1;
	@%p82 bra 	$L__BB0_78;
	ld.local.u8 	%rs92, [%rd1+2];
	cvt.u32.u16 	%r342, %rs92;
	and.b32  	%r343, %r342, 255;
	sub.s32 	%r85, %r84, %r343;
	setp.lt.s32 	%p83, %r85, 0;
	mov.b32 	%r381, 2;
	@%p83 bra 	$L__BB0_78;
	ld.local.u8 	%rs92, [%rd1+3];
	cvt.u32.u16 	%r345, %rs92;
	and.b32  	%r346, %r345, 255;
	sub.s32 	%r86, %r85, %r346;
	setp.lt.s32 	%p84, %r86, 0;
	mov.b32 	%r381, 3;
	@%p84 bra 	$L__BB0_78;
	ld.local.u8 	%rs92, [%rd1+4];
	cvt.u32.u16 	%r348, %rs92;
	and.b32  	%r349, %r348, 255;
	sub.s32 	%r87, %r86, %r349;
	setp.lt.s32 	%p85, %r87, 0;
	mov.b32 	%r381, 4;
	@%p85 bra 	$L__BB0_78;
	ld.local.u8 	%rs92, [%rd1+5];
	cvt.u32.u16 	%r351, %rs92;
	and.b32  	%r352, %r351, 255;
	sub.s32 	%r88, %r87, %r352;
	setp.lt.s32 	%p86, %r88, 0;
	mov.b32 	%r381, 5;
	@%p86 bra 	$L__BB0_78;
	ld.local.u8 	%rs92, [%rd1+6];
	cvt.u32.u16 	%r354, %rs92;
	and.b32  	%r355, %r354, 255;
	sub.s32 	%r89, %r88, %r355;
	setp.lt.s32 	%p87, %r89, 0;
	mov.b32 	%r381, 6;
	@%p87 bra 	$L__BB0_78;
	ld.local.u8 	%rs92, [%rd1+7];
	cvt.u32.u16 	%r357, %rs92;
	and.b32  	%r358, %r357, 255;
	sub.s32 	%r90, %r89, %r358;
	setp.lt.s32 	%p88, %r90, 0;
	mov.b32 	%r381, 7;
	@%p88 bra 	$L__BB0_78;
	ld.local.u8 	%rs83, [%rd1+8];
	cvt.u32.u16 	%r359, %rs83;
	and.b32  	%r360, %r359, 255;
	setp.lt.u32 	%p89, %r90, %r360;
	selp.b32 	%r381, 8, 9, %p89;
	selp.b64 	%rd28, 8, 9, %p89;
	add.s64 	%rd29, %rd1, %rd28;
	ld.local.u8 	%rs92, [%rd29];
$L__BB0_78:
	cvt.u64.u32 	%rd30, %r381;
	add.s64 	%rd31, %rd1, %rd30;
	add.s16 	%rs85, %rs92, -1;
	st.local.u8 	[%rd31], %rs85;
	add.s32 	%r383, %r373, -6;
	add.s32 	%r361, %r381, %r55;
	add.s32 	%r362, %r361, -10;
	setp.lt.u32 	%p90, %r361, 10;
	selp.b32 	%r385, %r361, %r362, %p90;
$L__BB0_79:
	setp.le.u32 	%p91, %r384, %r385;
	@%p91 bra 	$L__BB0_81;
	add.s32 	%r372, %r372, 1;
	bra.uni 	$L__BB0_82;
$L__BB0_81:
	setp.le.u32 	%p92, %r385, %r384;
	setp.gt.u32 	%p93, %r385, %r384;
	selp.u32 	%r363, 1, 0, %p93;
	add.s32 	%r371, %r371, %r363;
	selp.u32 	%r364, 1, 0, %p92;
	add.s32 	%r370, %r370, %r364;
$L__BB0_82:
	add.s32 	%r369, %r369, 1;
	setp.gt.u32 	%p94, %r383, 52;
	mov.u32 	%r373, %r383;
	@%p94 bra 	$L__BB0_2;
	cvta.to.global.u64 	%rd32, %rd2;
	atom.global.add.u32 	%r365, [%rd32], %r372;
	atom.global.add.u32 	%r366, [%rd32+4], %r371;
	atom.global.add.u32 	%r367, [%rd32+8], %r370;
	atom.global.add.u32 	%r368, [%rd32+12], %r369;
$L__BB0_84:
	ret;
$L__BB0_85:
	and.b32  	%r325, %r379, 12;
	setp.eq.s32 	%p79, %r325, 4;
	mov.b32 	%r385, 5;
	@%p79 bra 	$L__BB0_69;
	bra.uni 	$L__BB0_79;

}


// ===== COMPILED SASS (sm_100) =====

	.target	sm_100

	.elftype	@"ET_EXEC"


//--------------------- .note.nv.tkinfo           --------------------------
	.section	.note.nv.tkinfo,"",@"SHT_NOTE"
	.sectionflags	@"SHF_NOTE_NV_TKINFO"
	.tkinfo
        /*0018*/ 	.word	0x00000002
        /*0030*/ 	.string	""
        /*0030*/ 	.string	"ptxas"
        /*0030*/ 	.string	"Cuda compilation tools, release 13.0, V13.0.88"
        /*0030*/ 	.string	"Build cuda_13.0.r13.0/compiler.36424714_0"
        /*0030*/ 	.string	"-arch sm_100 -m 64 "



//--------------------- .note.nv.cuinfo           --------------------------
	.section	.note.nv.cuinfo,"",@"SHT_NOTE"
	.sectionflags	@"SHF_NOTE_NV_CUINFO"
        /*0018*/ 	.short	0x0002
        /*001a*/ 	.short	0x0064
        /*001c*/ 	.short	0x0082
	.zero		2


//--------------------- .nv.info                  --------------------------
	.section	.nv.info,"",@"SHT_CUDA_INFO"
	.align	4


	//----- nvinfo : EIATTR_REGCOUNT
	.align		4
        /*0000*/ 	.byte	0x04, 0x2f
        /*0002*/ 	.short	(.L_1 - .L_0)
	.align		4
.L_0:
        /*0004*/ 	.word	index@(baccarat)
        /*0008*/ 	.word	0x00000015


	//----- nvinfo : EIATTR_FRAME_SIZE
	.align		4
.L_1:
        /*000c*/ 	.byte	0x04, 0x11
        /*000e*/ 	.short	(.L_3 - .L_2)
	.align		4
.L_2:
        /*0010*/ 	.word	index@(baccarat)
        /*0014*/ 	.word	0x00000010


	//----- nvinfo : EIATTR_MIN_STACK_SIZE
	.align		4
.L_3:
        /*0018*/ 	.byte	0x04, 0x12
        /*001a*/ 	.short	(.L_5 - .L_4)
	.align		4
.L_4:
        /*001c*/ 	.word	index@(baccarat)
        /*0020*/ 	.word	0x00000010
.L_5:


//--------------------- .nv.compat                --------------------------
	.section	.nv.compat,"",@"SHT_CUDA_COMPAT_INFO"
	.align	4
        /*0000*/ 	.byte	0x02, 0x09, 0x00, 0x00, 0x02, 0x02, 0x01, 0x00, 0x02, 0x05, 0x05, 0x00, 0x03, 0x07, 0x01, 0x01
        /*0010*/ 	.byte	0x02, 0x03, 0x00, 0x00, 0x02, 0x06, 0x01, 0x00, 0x04, 0x0b, 0x08, 0x00, 0x09, 0x00, 0x00, 0x00
        /*0020*/ 	.byte	0x00, 0x00, 0x00, 0x00


//--------------------- .nv.info.baccarat         --------------------------
	.section	.nv.info.baccarat,"",@"SHT_CUDA_INFO"
	.sectionflags	@""
	.align	4


	//----- nvinfo : EIATTR_CUDA_API_VERSION
	.align		4
        /*0000*/ 	.byte	0x04, 0x37
        /*0002*/ 	.short	(.L_7 - .L_6)
.L_6:
        /*0004*/ 	.word	0x00000082


	//----- nvinfo : EIATTR_KPARAM_INFO
	.align		4
.L_7:
        /*0008*/ 	.byte	0x04, 0x17
        /*000a*/ 	.short	(.L_9 - .L_8)
.L_8:
        /*000c*/ 	.word	0x00000000
        /*0010*/ 	.short	0x0002
        /*0012*/ 	.short	0x000c
        /*0014*/ 	.byte	0x00, 0xf0, 0x11, 0x00


	//----- nvinfo : EIATTR_KPARAM_INFO
	.align		4
.L_9:
        /*0018*/ 	.byte	0x04, 0x17
        /*001a*/ 	.short	(.L_11 - .L_10)
.L_10:
        /*001c*/ 	.word	0x00000000
        /*0020*/ 	.short	0x0001
        /*0022*/ 	.short	0x0008
        /*0024*/ 	.byte	0x00, 0xf0, 0x11, 0x00


	//----- nvinfo : EIATTR_KPARAM_INFO
	.align		4
.L_11:
        /*0028*/ 	.byte	0x04, 0x17
        /*002a*/ 	.short	(.L_13 - .L_12)
.L_12:
        /*002c*/ 	.word	0x00000000
        /*0030*/ 	.short	0x0000
        /*0032*/ 	.short	0x0000
        /*0034*/ 	.byte	0x00, 0xf5, 0x21, 0x00


	//----- nvinfo : EIATTR_SPARSE_MMA_MASK
	.align		4
.L_13:
        /*0038*/ 	.byte	0x03, 0x50
        /*003a*/ 	.short	0x0000


	//----- nvinfo : EIATTR_MAXREG_COUNT
	.align		4
        /*003c*/ 	.byte	0x03, 0x1b
        /*003e*/ 	.short	0x00ff


	//----- nvinfo : EIATTR_MERCURY_ISA_VERSION
	.align		4
        /*0040*/ 	.byte	0x03, 0x5f
        /*0042*/ 	.short	0x0101


	//----- nvinfo : EIATTR_INT_WARP_WIDE_INSTR_OFFSETS
	.align		4
        /*0044*/ 	.byte	0x04, 0x31
        /*0046*/ 	.short	(.L_15 - .L_14)


	//   ....[0]....
.L_14:
        /*0048*/ 	.word	0x00002820


	//   ....[1]....
        /*004c*/ 	.word	0x00002840


	//   ....[2]....
        /*0050*/ 	.word	0x00002860


	//   ....[3]....
        /*0054*/ 	.word	0x00002870


	//   ....[4]....
        /*0058*/ 	.word	0x000028a0


	//----- nvinfo : EIATTR_VRC_CTA_INIT_COUNT
	.align		4
.L_15:
        /*005c*/ 	.byte	0x02, 0x4a
	.zero		1
	.zero		1


	//----- nvinfo : EIATTR_EXIT_INSTR_OFFSETS
	.align		4
        /*0060*/ 	.byte	0x04, 0x1c
        /*0062*/ 	.short	(.L_17 - .L_16)


	//   ....[0]....
.L_16:
        /*0064*/ 	.word	0x00000080


	//   ....[1]....
        /*0068*/ 	.word	0x00002960


	//----- nvinfo : EIATTR_INDIRECT_BRANCH_TARGETS
	.align		4
.L_17:
        /*006c*/ 	.byte	0x04, 0x34
        /*006e*/ 	.short	(.L_19 - .L_18)


	//   ....[0]....
.L_18:
        /*0070*/ 	.word	.L_x_24@srel
        /*0074*/ 	.short	0x0
        /*0076*/ 	.short	0x0
        /*0078*/ 	.word	0x3
        /*007c*/ 	.word	.L_x_25@srel
        /*0080*/ 	.word	.L_x_26@srel
        /*0084*/ 	.word	.L_x_27@srel


	//----- nvinfo : EIATTR_CRS_STACK_SIZE
	.align		4
.L_19:
        /*0088*/ 	.byte	0x04, 0x1e
        /*008a*/ 	.short	(.L_21 - .L_20)
.L_20:
        /*008c*/ 	.word	0x00000000


	//----- nvinfo : EIATTR_CBANK_PARAM_SIZE
	.align		4
.L_21:
        /*0090*/ 	.byte	0x03, 0x19
        /*0092*/ 	.short	0x0010


	//----- nvinfo : EIATTR_PARAM_CBANK
	.align		4
        /*0094*/ 	.byte	0x04, 0x0a
        /*0096*/ 	.short	(.L_23 - .L_22)
	.align		4
.L_22:
        /*0098*/ 	.word	index@(.nv.constant0.baccarat)
        /*009c*/ 	.short	0x0380
        /*009e*/ 	.short	0x0010


	//----- nvinfo : EIATTR_SW_WAR
	.align		4
.L_23:
        /*00a0*/ 	.byte	0x04, 0x36
        /*00a2*/ 	.short	(.L_25 - .L_24)
.L_24:
        /*00a4*/ 	.word	0x00000008
.L_25:


//--------------------- .nv.callgraph             --------------------------
	.section	.nv.callgraph,"",@"SHT_CUDA_CALLGRAPH"
	.align	4
	.sectionentsize	8
	.align		4
        /*0000*/ 	.word	0x00000000
	.align		4
        /*0004*/ 	.word	0xffffffff
	.align		4
        /*0008*/ 	.word	0x00000000
	.align		4
        /*000c*/ 	.word	0xfffffffe
	.align		4
        /*0010*/ 	.word	0x00000000
	.align		4
        /*0014*/ 	.word	0xfffffffd
	.align		4
        /*0018*/ 	.word	0x00000000
	.align		4
        /*001c*/ 	.word	0xfffffffc


//--------------------- .nv.constant2.baccarat    --------------------------
	.section	.nv.constant2.baccarat,"a",@progbits
	.sectionflags	@""
	.align	4
.nv.constant2.baccarat:
        /*0000*/ 	.byte	0x70, 0x1c, 0x00, 0x00, 0x10, 0x1c, 0x00, 0x00, 0xe0, 0x26, 0x00, 0x00


//--------------------- .text.baccarat            --------------------------
	.section	.text.baccarat,"ax",@progbits
	.align	128
        .global         baccarat
        .type           baccarat,@function
        .size           baccarat,(.L_x_28 - baccarat)
        .other          baccarat,@"STO_CUDA_ENTRY STV_DEFAULT"
baccarat:
.text.baccarat:
[----:B------:R-:W0:Y:S01]  /*0000*/  LDC R1, c[0x0][0x37c] ;  /* 0x0000df00ff017b82 */ /* 0x000e220000000800 */
[----:B------:R-:W1:Y:S07]  /*0010*/  S2R R3, SR_TID.X ;  /* 0x0000000000037919 */ /* 0x000e6e0000002100 */
[----:B------:R-:W1:Y:S01]  /*0020*/  S2UR UR4, SR_CTAID.X ;  /* 0x00000000000479c3 */ /* 0x000e620000002500 */
[----:B------:R-:W2:Y:S01]  /*0030*/  LDCU UR5, c[0x0][0x388] ;  /* 0x00007100ff0577ac */ /* 0x000ea20008000800 */
[----:B0-----:R-:W-:-:S06]  /*0040*/  VIADD R1, R1, 0xfffffff0 ;  /* 0xfffffff001017836 */ /* 0x001fcc0000000000 */
[----:B------:R-:W1:Y:S02]  /*0050*/  LDC R0, c[0x0][0x360] ;  /* 0x0000d800ff007b82 */ /* 0x000e640000000800 */
[----:B-1----:R-:W-:-:S05]  /*0060*/  IMAD R0, R0, UR4, R3 ;  /* 0x0000000400007c24 */ /* 0x002fca000f8e0203 */
[----:B--2---:R-:W-:-:S13]  /*0070*/  ISETP.GE.AND P0, PT, R0, UR5, PT ;  /* 0x0000000500007c0c */ /* 0x004fda000bf06270 */
[----:B------:R-:W-:Y:S05]  /*0080*/  @P0 EXIT ;  /* 0x000000000000094d */ /* 0x000fea0003800000 */
[----:B------:R-:W0:Y:S01]  /*0090*/  LDC R3, c[0x0][0x38c] ;  /* 0x0000e300ff037b82 */ /* 0x000e220000000800 */
[----:B------:R-:W-:Y:S01]  /*00a0*/  IMAD.MOV.U32 R8, RZ, RZ, 0x2020 ;  /* 0x00002020ff087424 */ /* 0x000fe200078e00ff */
[----:B------:R-:W-:Y:S01]  /*00b0*/  BSSY.RECONVERGENT B0, `(.L_x_0) ;  /* 0x0000273000007945 */ /* 0x000fe20003800200 */
[----:B------:R-:W-:Y:S01]  /*00c0*/  IMAD.MOV.U32 R6, RZ, RZ, 0x2080 ;  /* 0x00002080ff067424 */ /* 0x000fe200078e00ff */
[----:B------:R-:W1:Y:S01]  /*00d0*/  LDCU.64 UR8, c[0x0][0x358] ;  /* 0x00006b00ff0877ac */ /* 0x000e620008000a00 */
[----:B------:R-:W-:Y:S01]  /*00e0*/  IMAD.MOV.U32 R5, RZ, RZ, 0x1a0 ;  /* 0x000001a0ff057424 */ /* 0x000fe200078e00ff */
[----:B------:R-:W-:Y:S01]  /*00f0*/  STL.U16 [R1+0x8], R8 ;  /* 0x0000080801007387 */ /* 0x000fe20000100400 */
[--C-:B------:R-:W-:Y:S01]  /*0100*/  PRMT R7, R8, 0x5410, R8.reuse ;  /* 0x0000541008077816 */ /* 0x100fe20000000008 */
[----:B------:R-:W-:Y:S01]  /*0110*/  IMAD.MOV.U32 R4, RZ, RZ, RZ ;  /* 0x000000ffff047224 */ /* 0x000fe200078e00ff */
[----:B------:R-:W-:-:S05]  /*0120*/  PRMT R6, R6, 0x5410, R8 ;  /* 0x0000541006067816 */ /* 0x000fca0000000008 */
[----:B------:R2:W-:Y:S01]  /*0130*/  STL.64 [R1], R6 ;  /* 0x0000000601007387 */ /* 0x0005e20000100a00 */
[----:B0-----:R-:W-:-:S04]  /*0140*/  IMAD R0, R0, 0x4182bed5, R3 ;  /* 0x4182bed500007824 */ /* 0x001fc800078e0203 */
[----:B------:R-:W-:-:S05]  /*0150*/  IMAD.SHL.U32 R3, R0, 0x2000, RZ ;  /* 0x0000200000037824 */ /* 0x000fca00078e00ff */
[----:B------:R-:W-:-:S04]  /*0160*/  LOP3.LUT R3, R3, R0, RZ, 0x3c, !PT ;  /* 0x0000000003037212 */ /* 0x000fc800078e3cff */
[----:B------:R-:W-:-:S04]  /*0170*/  SHF.R.U32.HI R0, RZ, 0x11, R3 ;  /* 0x00000011ff007819 */ /* 0x000fc80000011603 */
[----:B------:R-:W-:Y:S02]  /*0180*/  LOP3.LUT R0, R0, R3, RZ, 0x3c, !PT ;  /* 0x0000000300007212 */ /* 0x000fe400078e3cff */
[----:B------:R-:W-:Y:S02]  /*0190*/  CS2R R2, SRZ ;  /* 0x0000000000027805 */ /* 0x000fe4000001ff00 */
[----:B--2---:R-:W-:-:S04]  /*01a0*/  SHF.L.U32 R7, R0, 0x5, RZ ;  /* 0x0000000500077819 */ /* 0x004fc800000006ff */
[----:B------:R-:W-:Y:S01]  /*01b0*/  LOP3.LUT R7, R7, R0, RZ, 0x3c, !PT ;  /* 0x0000000007077212 */ /* 0x000fe200078e3cff */
[----:B-1----:R-:W-:-:S07]  /*01c0*/  IMAD.MOV.U32 R0, RZ, RZ, RZ ;  /* 0x000000ffff007224 */ /* 0x002fce00078e00ff */
.L_x_22:
[----:B------:R-:W2:Y:S01]  /*01d0*/  LDL.U8 R10, [R1] ;  /* 0x00000000010a7983 */ /* 0x000ea20000100000 */
[----:B------:R-:W0:Y:S01]  /*01e0*/  I2F.U32.RP R11, R5 ;  /* 0x00000005000b7306 */ /* 0x000e220000209000 */
[----:B------:R-:W-:Y:S01]  /*01f0*/  SHF.L.U32 R6, R7, 0xd, RZ ;  /* 0x0000000d07067819 */ /* 0x000fe200000006ff */
[----:B------:R-:W-:Y:S01]  /*0200*/  BSSY.RECONVERGENT B1, `(.L_x_1) ;  /* 0x0000043000017945 */ /* 0x000fe20003800200 */
[----:B------:R-:W-:Y:S02]  /*0210*/  ISETP.NE.U32.AND P1, PT, R5, RZ, PT ;  /* 0x000000ff0500720c */ /* 0x000fe40003f25070 */
[----:B------:R-:W-:-:S04]  /*0220*/  LOP3.LUT R6, R6, R7, RZ, 0x3c, !PT ;  /* 0x0000000706067212 */ /* 0x000fc800078e3cff */
[----:B------:R-:W-:-:S04]  /*0230*/  SHF.R.U32.HI R7, RZ, 0x11, R6 ;  /* 0x00000011ff077819 */ /* 0x000fc80000011606 */
[----:B------:R-:W-:Y:S01]  /*0240*/  LOP3.LUT R7, R7, R6, RZ, 0x3c, !PT ;  /* 0x0000000607077212 */ /* 0x000fe200078e3cff */
[----:B0-----:R-:W0:Y:S04]  /*0250*/  MUFU.RCP R11, R11 ;  /* 0x0000000b000b7308 */ /* 0x001e280000001000 */
[----:B------:R-:W-:Y:S02]  /*0260*/  IMAD.SHL.U32 R6, R7, 0x20, RZ ;  /* 0x0000002007067824 */ /* 0x000fe400078e00ff */
[----:B0-----:R-:W-:-:S03]  /*0270*/  VIADD R8, R11, 0xffffffe ;  /* 0x0ffffffe0b087836 */ /* 0x001fc60000000000 */
[----:B------:R-:W-:Y:S01]  /*0280*/  LOP3.LUT R11, R6, R7, RZ, 0x3c, !PT ;  /* 0x00000007060b7212 */ /* 0x000fe200078e3cff */
[----:B------:R0:W1:Y:S02]  /*0290*/  F2I.FTZ.U32.TRUNC.NTZ R9, R8 ;  /* 0x0000000800097305 */ /* 0x000064000021f000 */
[----:B0-----:R-:W-:Y:S02]  /*02a0*/  IMAD.MOV.U32 R8, RZ, RZ, RZ ;  /* 0x000000ffff087224 */ /* 0x001fe400078e00ff */
[----:B-1----:R-:W-:-:S04]  /*02b0*/  IMAD.MOV R12, RZ, RZ, -R9 ;  /* 0x000000ffff0c7224 */ /* 0x002fc800078e0a09 */
[----:B------:R-:W-:-:S04]  /*02c0*/  IMAD R13, R12, R5, RZ ;  /* 0x000000050c0d7224 */ /* 0x000fc800078e02ff */
[----:B------:R-:W-:-:S06]  /*02d0*/  IMAD.HI.U32 R12, R9, R13, R8 ;  /* 0x0000000d090c7227 */ /* 0x000fcc00078e0008 */
[----:B------:R-:W-:-:S04]  /*02e0*/  IMAD.HI.U32 R12, R12, R11, RZ ;  /* 0x0000000b0c0c7227 */ /* 0x000fc800078e00ff */
[----:B------:R-:W-:-:S04]  /*02f0*/  IMAD.MOV R12, RZ, RZ, -R12 ;  /* 0x000000ffff0c7224 */ /* 0x000fc800078e0a0c */
[----:B------:R-:W-:-:S05]  /*0300*/  IMAD R6, R5, R12, R11 ;  /* 0x0000000c05067224 */ /* 0x000fca00078e020b */
[----:B------:R-:W-:-:S13]  /*0310*/  ISETP.GE.U32.AND P0, PT, R6, R5, PT ;  /* 0x000000050600720c */ /* 0x000fda0003f06070 */
[----:B------:R-:W-:-:S04]  /*0320*/  @P0 IADD3 R6, PT, PT, R6, -R5, RZ ;  /* 0x8000000506060210 */ /* 0x000fc80007ffe0ff */
[----:B------:R-:W-:-:S13]  /*0330*/  ISETP.GE.U32.AND P0, PT, R6, R5, PT ;  /* 0x000000050600720c */ /* 0x000fda0003f06070 */
[----:B------:R-:W-:Y:S01]  /*0340*/  @P0 IMAD.IADD R6, R6, 0x1, -R5 ;  /* 0x0000000106060824 */ /* 0x000fe200078e0a05 */
[----:B------:R-:W-:-:S05]  /*0350*/  @!P1 LOP3.LUT R6, RZ, R5, RZ, 0x33, !PT ;  /* 0x00000005ff069212 */ /* 0x000fca00078e33ff */
[----:B--2---:R-:W-:Y:S02]  /*0360*/  IMAD.IADD R7, R6, 0x1, -R10 ;  /* 0x0000000106077824 */ /* 0x004fe400078e0a0a */
[----:B------:R-:W-:-:S03]  /*0370*/  IMAD.MOV.U32 R6, RZ, RZ, RZ ;  /* 0x000000ffff067224 */ /* 0x000fc600078e00ff */
[----:B------:R-:W-:-:S13]  /*0380*/  ISETP.GE.AND P0, PT, R7, RZ, PT ;  /* 0x000000ff0700720c */ /* 0x000fda0003f06270 */
[----:B------:R-:W-:Y:S05]  /*0390*/  @!P0 BRA `(.L_x_2) ;  /* 0x0000000000a48947 */ /* 0x000fea0003800000 */
[----:B------:R-:W2:Y:S01]  /*03a0*/  LDL.U8 R10, [R1+0x1] ;  /* 0x00000100010a7983 */ /* 0x000ea20000100000 */
[----:B------:R-:W-:Y:S02]  /*03b0*/  HFMA2 R6, -RZ, RZ, 0, 5.9604644775390625e-08 ;  /* 0x00000001ff067431 */ /* 0x000fe400000001ff */
[----:B--2---:R-:W-:-:S05]  /*03c0*/  IMAD.IADD R7, R7, 0x1, -R10 ;  /* 0x0000000107077824 */ /* 0x004fca00078e0a0a */
[----:B------:R-:W-:-:S13]  /*03d0*/  ISETP.GE.AND P0, PT, R7, RZ, PT ;  /* 0x000000ff0700720c */ /* 0x000fda0003f06270 */
[----:B------:R-:W-:Y:S05]  /*03e0*/  @!P0 BRA `(.L_x_2) ;  /* 0x0000000000908947 */ /* 0x000fea0003800000 */
[----:B------:R-:W2:Y:S01]  /*03f0*/  LDL.U8 R10, [R1+0x2] ;  /* 0x00000200010a7983 */ /* 0x000ea20000100000 */
[----:B------:R-:W-:Y:S02]  /*0400*/  IMAD.MOV.U32 R6, RZ, RZ, 0x2 ;  /* 0x00000002ff067424 */ /* 0x000fe400078e00ff */
        /* <DEDUP_REMOVED lines=9> */
[----:B------:R-:W-:Y:S01]  /*04a0*/  IMAD.MOV.U32 R6, RZ, RZ, 0x4 ;  /* 0x00000004ff067424 */ /* 0x000fe200078e00ff */
[----:B--2---:R-:W-:-:S04]  /*04b0*/  IADD3 R7, PT, PT, R7, -R10, RZ ;  /* 0x8000000a07077210 */ /* 0x004fc80007ffe0ff */
        /* <DEDUP_REMOVED lines=8> */
[----:B------:R-:W-:Y:S01]  /*0540*/  MOV R6, 0x6 ;  /* 0x0000000600067802 */ /* 0x000fe20000000f00 */
        /* <DEDUP_REMOVED lines=10> */
[----:B--2---:R-:W-:-:S04]  /*05f0*/  ISETP.GE.U32.AND P0, PT, R7, R8, PT ;  /* 0x000000080700720c */ /* 0x004fc80003f06070 */
[----:B------:R-:W-:-:S05]  /*0600*/  SEL R6, R6, 0x9, !P0 ;  /* 0x0000000906067807 */ /* 0x000fca0004000000 */
[----:B------:R-:W-:-:S06]  /*0610*/  IMAD.IADD R10, R1, 0x1, R6 ;  /* 0x00000001010a7824 */ /* 0x000fcc00078e0206 */
[----:B------:R-:W5:Y:S02]  /*0620*/  LDL.U8 R10, [R10] ;  /* 0x000000000a0a7983 */ /* 0x000f640000100000 */
.L_x_2:
[----:B------:R-:W-:Y:S05]  /*0630*/  BSYNC.RECONVERGENT B1 ;  /* 0x0000000000017941 */ /* 0x000fea0003800200 */
.L_x_1:
[----:B-----5:R-:W-:Y:S01]  /*0640*/  IADD3 R14, PT, PT, R10, -0x1, RZ ;  /* 0xffffffff0a0e7810 */ /* 0x020fe20007ffe0ff */
[----:B------:R-:W-:-:S05]  /*0650*/  IMAD.IADD R15, R1, 0x1, R6 ;  /* 0x00000001010f7824 */ /* 0x000fca00078e0206 */
[----:B------:R0:W-:Y:S04]  /*0660*/  STL.U8 [R15], R14 ;  /* 0x0000000e0f007387 */ /* 0x0001e80000100000 */
[----:B------:R-:W2:Y:S01]  /*0670*/  LDL.U8 R7, [R1] ;  /* 0x0000000001077983 */ /* 0x000ea20000100000 */
[----:B------:R-:W-:Y:S01]  /*0680*/  VIADD R10, R5, 0xffffffff ;  /* 0xffffffff050a7836 */ /* 0x000fe20000000000 */
[----:B------:R-:W-:Y:S01]  /*0690*/  BSSY.RECONVERGENT B1, `(.L_x_3) ;  /* 0x0000045000017945 */ /* 0x000fe20003800200 */
[----:B------:R-:W-:Y:S02]  /*06a0*/  IMAD.SHL.U32 R8, R11, 0x2000, RZ ;  /* 0x000020000b087824 */ /* 0x000fe400078e00ff */
[----:B------:R-:W1:Y:S01]  /*06b0*/  I2F.U32.RP R12, R10 ;  /* 0x0000000a000c7306 */ /* 0x000e620000209000 */
[----:B------:R-:W-:-:S02]  /*06c0*/  IADD3 R13, PT, PT, RZ, -R10, RZ ;  /* 0x8000000aff0d7210 */ /* 0x000fc40007ffe0ff */
[----:B------:R-:W-:Y:S02]  /*06d0*/  LOP3.LUT R8, R8, R11, RZ, 0x3c, !PT ;  /* 0x0000000b08087212 */ /* 0x000fe400078e3cff */
[----:B------:R-:W-:Y:S02]  /*06e0*/  ISETP.NE.U32.AND P1, PT, R10, RZ, PT ;  /* 0x000000ff0a00720c */ /* 0x000fe40003f25070 */
[----:B------:R-:W-:-:S04]  /*06f0*/  SHF.R.U32.HI R11, RZ, 0x11, R8 ;  /* 0x00000011ff0b7819 */ /* 0x000fc80000011608 */
[----:B------:R-:W-:Y:S01]  /*0700*/  LOP3.LUT R11, R11, R8, RZ, 0x3c, !PT ;  /* 0x000000080b0b7212 */ /* 0x000fe200078e3cff */
[----:B------:R-:W-:Y:S01]  /*0710*/  IMAD.MOV.U32 R8, RZ, RZ, RZ ;  /* 0x000000ffff087224 */ /* 0x000fe200078e00ff */
[----:B-1----:R-:W1:Y:S03]  /*0720*/  MUFU.RCP R12, R12 ;  /* 0x0000000c000c7308 */ /* 0x002e660000001000 */
[----:B0-----:R-:W-:Y:S02]  /*0730*/  IMAD.SHL.U32 R14, R11, 0x20, RZ ;  /* 0x000000200b0e7824 */ /* 0x001fe400078e00ff */
[----:B-1----:R-:W-:-:S06]  /*0740*/  VIADD R9, R12, 0xffffffe ;  /* 0x0ffffffe0c097836 */ /* 0x002fcc0000000000 */
[----:B------:R-:W0:Y:S02]  /*0750*/  F2I.FTZ.U32.TRUNC.NTZ R9, R9 ;  /* 0x0000000900097305 */ /* 0x000e24000021f000 */
[----:B0-----:R-:W-:-:S04]  /*0760*/  IMAD R13, R13, R9, RZ ;  /* 0x000000090d0d7224 */ /* 0x001fc800078e02ff */
[----:B------:R-:W-:Y:S01]  /*0770*/  IMAD.HI.U32 R8, R9, R13, R8 ;  /* 0x0000000d09087227 */ /* 0x000fe200078e0008 */
[----:B------:R-:W-:-:S05]  /*0780*/  LOP3.LUT R13, R14, R11, RZ, 0x3c, !PT ;  /* 0x0000000b0e0d7212 */ /* 0x000fca00078e3cff */
[----:B------:R-:W-:-:S04]  /*0790*/  IMAD.HI.U32 R8, R8, R13, RZ ;  /* 0x0000000d08087227 */ /* 0x000fc800078e00ff */
[----:B------:R-:W-:-:S04]  /*07a0*/  IMAD.MOV R8, RZ, RZ, -R8 ;  /* 0x000000ffff087224 */ /* 0x000fc800078e0a08 */
[----:B------:R-:W-:Y:S02]  /*07b0*/  IMAD R9, R10, R8, R13 ;  /* 0x000000080a097224 */ /* 0x000fe400078e020d */
[----:B------:R-:W-:-:S03]  /*07c0*/  IMAD.MOV.U32 R8, RZ, RZ, RZ ;  /* 0x000000ffff087224 */ /* 0x000fc600078e00ff */
[----:B------:R-:W-:-:S13]  /*07d0*/  ISETP.GE.U32.AND P0, PT, R9, R10, PT ;  /* 0x0000000a0900720c */ /* 0x000fda0003f06070 */
[----:B------:R-:W-:-:S04]  /*07e0*/  @P0 IADD3 R9, PT, PT, -R10, R9, RZ ;  /* 0x000000090a090210 */ /* 0x000fc80007ffe1ff */
[----:B------:R-:W-:-:S13]  /*07f0*/  ISETP.GE.U32.AND P0, PT, R9, R10, PT ;  /* 0x0000000a0900720c */ /* 0x000fda0003f06070 */
[----:B------:R-:W-:Y:S01]  /*0800*/  @P0 IMAD.IADD R9, R9, 0x1, -R10 ;  /* 0x0000000109090824 */ /* 0x000fe200078e0a0a */
[----:B------:R-:W-:-:S05]  /*0810*/  @!P1 LOP3.LUT R9, RZ, R10, RZ, 0x33, !PT ;  /* 0x0000000aff099212 */ /* 0x000fca00078e33ff */
        /* <DEDUP_REMOVED lines=44> */
.L_x_4:
[----:B------:R-:W-:Y:S05]  /*0ae0*/  BSYNC.RECONVERGENT B1 ;  /* 0x0000000000017941 */ /* 0x000fea0003800200 */
.L_x_3:
[----:B-----5:R-:W-:Y:S01]  /*0af0*/  IADD3 R14, PT, PT, R7, -0x1, RZ ;  /* 0xffffffff070e7810 */ /* 0x020fe20007ffe0ff */
[----:B------:R-:W-:-:S05]  /*0b00*/  IMAD.IADD R17, R1, 0x1, R8 ;  /* 0x0000000101117824 */ /* 0x000fca00078e0208 */
[----:B------:R0:W-:Y:S04]  /*0b10*/  STL.U8 [R17], R14 ;  /* 0x0000000e11007387 */ /* 0x0001e80000100000 */
[----:B------:R-:W2:Y:S01]  /*0b20*/  LDL.U8 R7, [R1] ;  /* 0x0000000001077983 */ /* 0x000ea20000100000 */
[----:B------:R-:W-:Y:S01]  /*0b30*/  VIADD R9, R5, 0xfffffffe ;  /* 0xfffffffe05097836 */ /* 0x000fe20000000000 */
[----:B------:R-:W-:Y:S01]  /*0b40*/  SHF.L.U32 R10, R13, 0xd, RZ ;  /* 0x0000000d0d0a7819 */ /* 0x000fe200000006ff */
[----:B------:R-:W-:Y:S02]  /*0b50*/  BSSY.RECONVERGENT B1, `(.L_x_5) ;  /* 0x0000044000017945 */ /* 0x000fe40003800200 */
[----:B------:R-:W1:Y:S01]  /*0b60*/  I2F.U32.RP R12, R9 ;  /* 0x00000009000c7306 */ /* 0x000e620000209000 */
[----:B------:R-:W-:Y:S01]  /*0b70*/  LOP3.LUT R10, R10, R13, RZ, 0x3c, !PT ;  /* 0x0000000d0a0a7212 */ /* 0x000fe200078e3cff */
[----:B------:R-:W-:Y:S01]  /*0b80*/  IMAD.MOV R15, RZ, RZ, -R9 ;  /* 0x000000ffff0f7224 */ /* 0x000fe200078e0a09 */
[----:B------:R-:W-:-:S02]  /*0b90*/  ISETP.NE.U32.AND P1, PT, R9, RZ, PT ;  /* 0x000000ff0900720c */ /* 0x000fc40003f25070 */
[----:B------:R-:W-:-:S04]  /*0ba0*/  SHF.R.U32.HI R13, RZ, 0x11, R10 ;  /* 0x00000011ff0d7819 */ /* 0x000fc8000001160a */
[----:B------:R-:W-:Y:S01]  /*0bb0*/  LOP3.LUT R13, R13, R10, RZ, 0x3c, !PT ;  /* 0x0000000a0d0d7212 */ /* 0x000fe200078e3cff */
[----:B------:R-:W-:-:S04]  /*0bc0*/  IMAD.MOV.U32 R10, RZ, RZ, RZ ;  /* 0x000000ffff0a7224 */ /* 0x000fc800078e00ff */
[----:B------:R-:W-:Y:S01]  /*0bd0*/  IMAD.SHL.U32 R16, R13, 0x20, RZ ;  /* 0x000000200d107824 */ /* 0x000fe200078e00ff */
[----:B-1----:R-:W1:Y:S04]  /*0be0*/  MUFU.RCP R12, R12 ;  /* 0x0000000c000c7308 */ /* 0x002e680000001000 */
[----:B------:R-:W-:Y:S01]  /*0bf0*/  LOP3.LUT R16, R16, R13, RZ, 0x3c, !PT ;  /* 0x0000000d10107212 */ /* 0x000fe200078e3cff */
[----:B-1----:R-:W-:-:S06]  /*0c00*/  VIADD R11, R12, 0xffffffe ;  /* 0x0ffffffe0c0b7836 */ /* 0x002fcc0000000000 */
[----:B------:R-:W1:Y:S02]  /*0c10*/  F2I.FTZ.U32.TRUNC.NTZ R11, R11 ;  /* 0x0000000b000b7305 */ /* 0x000e64000021f000 */
[----:B-1----:R-:W-:-:S04]  /*0c20*/  IMAD R15, R15, R11, RZ ;  /* 0x0000000b0f0f7224 */ /* 0x002fc800078e02ff */
[----:B------:R-:W-:-:S06]  /*0c30*/  IMAD.HI.U32 R15, R11, R15, R10 ;  /* 0x0000000f0b0f7227 */ /* 0x000fcc00078e000a */
[----:B------:R-:W-:-:S05]  /*0c40*/  IMAD.HI.U32 R15, R15, R16, RZ ;  /* 0x000000100f0f7227 */ /* 0x000fca00078e00ff */
[----:B------:R-:W-:-:S05]  /*0c50*/  IADD3 R15, PT, PT, -R15, RZ, RZ ;  /* 0x000000ff0f0f7210 */ /* 0x000fca0007ffe1ff */
[----:B------:R-:W-:-:S05]  /*0c60*/  IMAD R10, R9, R15, R16 ;  /* 0x0000000f090a7224 */ /* 0x000fca00078e0210 */
[----:B------:R-:W-:-:S13]  /*0c70*/  ISETP.GE.U32.AND P0, PT, R10, R9, PT ;  /* 0x000000090a00720c */ /* 0x000fda0003f06070 */
[----:B------:R-:W-:-:S05]  /*0c80*/  @P0 IMAD.IADD R10, R10, 0x1, -R9 ;  /* 0x000000010a0a0824 */ /* 0x000fca00078e0a09 */
[----:B------:R-:W-:-:S13]  /*0c90*/  ISETP.GE.U32.AND P0, PT, R10, R9, PT ;  /* 0x000000090a00720c */ /* 0x000fda0003f06070 */
[----:B------:R-:W-:Y:S01]  /*0ca0*/  @P0 IMAD.IADD R10, R10, 0x1, -R9 ;  /* 0x000000010a0a0824 */ /* 0x000fe200078e0a09 */
[----:B------:R-:W-:-:S05]  /*0cb0*/  @!P1 LOP3.LUT R10, RZ, R9, RZ, 0x33, !PT ;  /* 0x00000009ff0a9212 */ /* 0x000fca00078e33ff */
[----:B--2---:R-:W-:Y:S02]  /*0cc0*/  IMAD.IADD R12, R10, 0x1, -R7 ;  /* 0x000000010a0c7824 */ /* 0x004fe400078e0a07 */
[----:B------:R-:W-:-:S03]  /*0cd0*/  HFMA2 R10, -RZ, RZ, 0, 0 ;  /* 0x00000000ff0a7431 */ /* 0x000fc600000001ff */
[----:B------:R-:W-:-:S13]  /*0ce0*/  ISETP.GE.AND P0, PT, R12, RZ, PT ;  /* 0x000000ff0c00720c */ /* 0x000fda0003f06270 */
[----:B0-----:R-:W-:Y:S05]  /*0cf0*/  @!P0 BRA `(.L_x_6) ;  /* 0x0000000000a48947 */ /* 0x001fea0003800000 */
        /* <DEDUP_REMOVED lines=16> */
[----:B------:R-:W-:Y:S02]  /*0e00*/  HFMA2 R10, -RZ, RZ, 0, 2.384185791015625e-07 ;  /* 0x00000004ff0a7431 */ /* 0x000fe400000001ff */
        /* <DEDUP_REMOVED lines=21> */
[----:B------:R-:W-:-:S04]  /*0f60*/  SEL R10, R10, 0x9, !P0 ;  /* 0x000000090a0a7807 */ /* 0x000fc80004000000 */
[----:B------:R-:W-:-:S06]  /*0f70*/  IADD3 R7, PT, PT, R1, R10, RZ ;  /* 0x0000000a01077210 */ /* 0x000fcc0007ffe0ff */
[----:B------:R-:W5:Y:S02]  /*0f80*/  LDL.U8 R7, [R7] ;  /* 0x0000000007077983 */ /* 0x000f640000100000 */
.L_x_6:
[----:B------:R-:W-:Y:S05]  /*0f90*/  BSYNC.RECONVERGENT B1 ;  /* 0x0000000000017941 */ /* 0x000fea0003800200 */
.L_x_5:
[----:B-----5:R-:W-:Y:S02]  /*0fa0*/  VIADD R17, R7, 0xffffffff ;  /* 0xffffffff07117836 */ /* 0x020fe40000000000 */
[----:B------:R-:W-:-:S05]  /*0fb0*/  IMAD.IADD R18, R1, 0x1, R10 ;  /* 0x0000000101127824 */ /* 0x000fca00078e020a */
[----:B------:R0:W-:Y:S04]  /*0fc0*/  STL.U8 [R18], R17 ;  /* 0x0000001112007387 */ /* 0x0001e80000100000 */
[----:B------:R-:W2:Y:S01]  /*0fd0*/  LDL.U8 R9, [R1] ;  /* 0x0000000001097983 */ /* 0x000ea20000100000 */
[----:B------:R-:W-:Y:S01]  /*0fe0*/  VIADD R14, R5, 0xfffffffd ;  /* 0xfffffffd050e7836 */ /* 0x000fe20000000000 */
[----:B------:R-:W-:Y:S01]  /*0ff0*/  BSSY.RECONVERGENT B1, `(.L_x_7) ;  /* 0x0000045000017945 */ /* 0x000fe20003800200 */
[----:B------:R-:W-:Y:S02]  /*1000*/  IMAD.SHL.U32 R7, R16, 0x2000, RZ ;  /* 0x0000200010077824 */ /* 0x000fe400078e00ff */
[----:B------:R-:W1:Y:S01]  /*1010*/  I2F.U32.RP R11, R14 ;  /* 0x0000000e000b7306 */ /* 0x000e620000209000 */
[----:B------:R-:W-:Y:S01]  /*1020*/  IMAD.MOV R15, RZ, RZ, -R14 ;  /* 0x000000ffff0f7224 */ /* 0x000fe200078e0a0e */
[----:B------:R-:W-:-:S02]  /*1030*/  ISETP.NE.U32.AND P1, PT, R14, RZ, PT ;  /* 0x000000ff0e00720c */ /* 0x000fc40003f25070 */
[----:B------:R-:W-:-:S04]  /*1040*/  LOP3.LUT R7, R7, R16, RZ, 0x3c, !PT ;  /* 0x0000001007077212 */ /* 0x000fc800078e3cff */
[----:B------:R-:W-:-:S04]  /*1050*/  SHF.R.U32.HI R12, RZ, 0x11, R7 ;  /* 0x00000011ff0c7819 */ /* 0x000fc80000011607 */
[----:B------:R-:W-:Y:S01]  /*1060*/  LOP3.LUT R7, R12, R7, RZ, 0x3c, !PT ;  /* 0x000000070c077212 */ /* 0x000fe200078e3cff */
[----:B------:R-:W-:Y:S01]  /*1070*/  HFMA2 R12, -RZ, RZ, 0, 0 ;  /* 0x00000000ff0c7431 */ /* 0x000fe200000001ff */
[----:B-1----:R-:W1:Y:S03]  /*1080*/  MUFU.RCP R11, R11 ;  /* 0x0000000b000b7308 */ /* 0x002e660000001000 */
[----:B------:R-:W-:-:S05]  /*1090*/  IMAD.SHL.U32 R16, R7, 0x20, RZ ;  /* 0x0000002007107824 */ /* 0x000fca00078e00ff */
[----:B------:R-:W-:Y:S02]  /*10a0*/  LOP3.LUT R7, R16, R7, RZ, 0x3c, !PT ;  /* 0x0000000710077212 */ /* 0x000fe400078e3cff */
[----:B-1----:R-:W-:-:S06]  /*10b0*/  IADD3 R13, PT, PT, R11, 0xffffffe, RZ ;  /* 0x0ffffffe0b0d7810 */ /* 0x002fcc0007ffe0ff */
[----:B------:R-:W1:Y:S02]  /*10c0*/  F2I.FTZ.U32.TRUNC.NTZ R13, R13 ;  /* 0x0000000d000d7305 */ /* 0x000e64000021f000 */
[----:B-1----:R-:W-:-:S04]  /*10d0*/  IMAD R15, R15, R13, RZ ;  /* 0x0000000d0f0f7224 */ /* 0x002fc800078e02ff */
[----:B------:R-:W-:-:S06]  /*10e0*/  IMAD.HI.U32 R12, R13, R15, R12 ;  /* 0x0000000f0d0c7227 */ /* 0x000fcc00078e000c */
[----:B------:R-:W-:-:S04]  /*10f0*/  IMAD.HI.U32 R12, R12, R7, RZ ;  /* 0x000000070c0c7227 */ /* 0x000fc800078e00ff */
[----:B------:R-:W-:-:S04]  /*1100*/  IMAD.MOV R12, RZ, RZ, -R12 ;  /* 0x000000ffff0c7224 */ /* 0x000fc800078e0a0c */
[----:B------:R-:W-:Y:S02]  /*1110*/  IMAD R11, R14, R12, R7 ;  /* 0x0000000c0e0b7224 */ /* 0x000fe400078e0207 */
[----:B------:R-:W-:-:S03]  /*1120*/  IMAD.MOV.U32 R12, RZ, RZ, RZ ;  /* 0x000000ffff0c7224 */ /* 0x000fc600078e00ff */
[----:B------:R-:W-:-:S13]  /*1130*/  ISETP.GE.U32.AND P0, PT, R11, R14, PT ;  /* 0x0000000e0b00720c */ /* 0x000fda0003f06070 */
[----:B------:R-:W-:-:S05]  /*1140*/  @P0 IMAD.IADD R11, R11, 0x1, -R14 ;  /* 0x000000010b0b0824 */ /* 0x000fca00078e0a0e */
[----:B------:R-:W-:-:S13]  /*1150*/  ISETP.GE.U32.AND P0, PT, R11, R14, PT ;  /* 0x0000000e0b00720c */ /* 0x000fda0003f06070 */
[----:B------:R-:W-:Y:S01]  /*1160*/  @P0 IMAD.IADD R11, R11, 0x1, -R14 ;  /* 0x000000010b0b0824 */ /* 0x000fe200078e0a0e */
[----:B------:R-:W-:-:S04]  /*1170*/  @!P1 LOP3.LUT R11, RZ, R14, RZ, 0x33, !PT ;  /* 0x0000000eff0b9212 */ /* 0x000fc800078e33ff */
[----:B--2---:R-:W-:-:S04]  /*1180*/  IADD3 R14, PT, PT, R11, -R9, RZ ;  /* 0x800000090b0e7210 */ /* 0x004fc80007ffe0ff */
        /* <DEDUP_REMOVED lines=38> */
[----:B------:R-:W-:Y:S02]  /*13f0*/  MOV R12, 0x8 ;  /* 0x00000008000c7802 */ /* 0x000fe40000000f00 */
[----:B--2---:R-:W-:-:S04]  /*1400*/  ISETP.GE.U32.AND P0, PT, R14, R9, PT ;  /* 0x000000090e00720c */ /* 0x004fc80003f06070 */
[----:B------:R-:W-:-:S05]  /*1410*/  SEL R12, R12, 0x9, !P0 ;  /* 0x000000090c0c7807 */ /* 0x000fca0004000000 */
[----:B------:R-:W-:-:S06]  /*1420*/  IMAD.IADD R9, R1, 0x1, R12 ;  /* 0x0000000101097824 */ /* 0x000fcc00078e020c */
[----:B------:R-:W5:Y:S02]  /*1430*/  LDL.U8 R9, [R9] ;  /* 0x0000000009097983 */ /* 0x000f640000100000 */
.L_x_8:
[----:B------:R-:W-:Y:S05]  /*1440*/  BSYNC.RECONVERGENT B1 ;  /* 0x0000000000017941 */ /* 0x000fea0003800200 */
.L_x_7:
[----:B------:R-:W-:Y:S01]  /*1450*/  IMAD.IADD R11, R8, 0x1, R6 ;  /* 0x00000001080b7824 */ /* 0x000fe200078e0206 */
[----:B-----5:R-:W-:Y:S01]  /*1460*/  IADD3 R9, PT, PT, R9, -0x1, RZ ;  /* 0xffffffff09097810 */ /* 0x020fe20007ffe0ff */
[----:B------:R-:W-:Y:S01]  /*1470*/  IMAD.IADD R13, R12, 0x1, R10 ;  /* 0x000000010c0d7824 */ /* 0x000fe200078e020a */
[----:B------:R-:W-:Y:S01]  /*1480*/  BSSY.RECONVERGENT B1, `(.L_x_9) ;  /* 0x0000127000017945 */ /* 0x000fe20003800200 */
[----:B------:R-:W-:Y:S01]  /*1490*/  IMAD.IADD R8, R1, 0x1, R12 ;  /* 0x0000000101087824 */ /* 0x000fe200078e020c */
[----:B------:R-:W-:Y:S02]  /*14a0*/  ISETP.GE.U32.AND P0, PT, R11, 0xa, PT ;  /* 0x0000000a0b00780c */ /* 0x000fe40003f06070 */
[----:B------:R-:W-:Y:S02]  /*14b0*/  ISETP.GE.U32.AND P1, PT, R13, 0xa, PT ;  /* 0x0000000a0d00780c */ /* 0x000fe40003f26070 */
[----:B------:R0:W-:Y:S01]  /*14c0*/  STL.U8 [R8], R9 ;  /* 0x0000000908007387 */ /* 0x0001e20000100000 */
[----:B------:R-:W-:-:S08]  /*14d0*/  IADD3 R12, PT, PT, R5, -0x4, RZ ;  /* 0xfffffffc050c7810 */ /* 0x000fd00007ffe0ff */
[----:B------:R-:W-:Y:S02]  /*14e0*/  @P0 VIADD R11, R11, 0xfffffff6 ;  /* 0xfffffff60b0b0836 */ /* 0x000fe40000000000 */
[----:B------:R-:W-:-:S05]  /*14f0*/  @P1 VIADD R13, R13, 0xfffffff6 ;  /* 0xfffffff60d0d1836 */ /* 0x000fca0000000000 */
[----:B------:R-:W-:-:S04]  /*1500*/  LOP3.LUT R6, R11, R13, RZ, 0xfc, !PT ;  /* 0x0000000d0b067212 */ /* 0x000fc800078efcff */
[----:B------:R-:W-:Y:S01]  /*1510*/  ISETP.GT.U32.AND P0, PT, R6, 0x7, PT ;  /* 0x000000070600780c */ /* 0x000fe20003f04070 */
[----:B------:R-:W-:-:S12]  /*1520*/  IMAD.MOV.U32 R6, RZ, RZ, R13 ;  /* 0x000000ffff067224 */ /* 0x000fd800078e000d */
[----:B0-----:R-:W-:Y:S05]  /*1530*/  @P0 BRA `(.L_x_10) ;  /* 0x00000010006c0947 */ /* 0x001fea0003800000 */
[----:B------:R-:W-:-:S13]  /*1540*/  ISETP.GT.U32.AND P0, PT, R11, 0x5, PT ;  /* 0x000000050b00780c */ /* 0x000fda0003f04070 */
[----:B------:R-:W-:Y:S05]  /*1550*/  @P0 BRA `(.L_x_11) ;  /* 0x0000000c00180947 */ /* 0x000fea0003800000 */
[----:B------:R-:W2:Y:S01]  /*1560*/  LDL.U8 R6, [R1] ;  /* 0x0000000001067983 */ /* 0x000ea20000100000 */
[----:B------:R-:W0:Y:S01]  /*1570*/  I2F.U32.RP R10, R12 ;  /* 0x0000000c000a7306 */ /* 0x000e220000209000 */
[----:B------:R-:W-:Y:S01]  /*1580*/  IMAD.SHL.U32 R8, R7, 0x2000, RZ ;  /* 0x0000200007087824 */ /* 0x000fe200078e00ff */
[----:B------:R-:W-:Y:S01]  /*1590*/  IADD3 R15, PT, PT, RZ, -R12, RZ ;  /* 0x8000000cff0f7210 */ /* 0x000fe20007ffe0ff */
[----:B------:R-:W-:Y:S01]  /*15a0*/  BSSY.RECONVERGENT B2, `(.L_x_12) ;  /* 0x0000044000027945 */ /* 0x000fe20003800200 */
[----:B------:R-:W-:Y:S02]  /*15b0*/  ISETP.NE.U32.AND P1, PT, R12, RZ, PT ;  /* 0x000000ff0c00720c */ /* 0x000fe40003f25070 */
[----:B------:R-:W-:-:S04]  /*15c0*/  LOP3.LUT R8, R8, R7, RZ, 0x3c, !PT ;  /* 0x0000000708087212 */ /* 0x000fc800078e3cff */
[----:B------:R-:W-:-:S04]  /*15d0*/  SHF.R.U32.HI R7, RZ, 0x11, R8 ;  /* 0x00000011ff077819 */ /* 0x000fc80000011608 */
[----:B------:R-:W-:Y:S01]  /*15e0*/  LOP3.LUT R7, R7, R8, RZ, 0x3c, !PT ;  /* 0x0000000807077212 */ /* 0x000fe200078e3cff */
[----:B0-----:R-:W0:Y:S01]  /*15f0*/  MUFU.RCP R10, R10 ;  /* 0x0000000a000a7308 */ /* 0x001e220000001000 */
[----:B------:R-:W-:-:S03]  /*1600*/  IMAD.MOV.U32 R8, RZ, RZ, RZ ;  /* 0x000000ffff087224 */ /* 0x000fc600078e00ff */
[----:B------:R-:W-:-:S05]  /*1610*/  IMAD.SHL.U32 R14, R7, 0x20, RZ ;  /* 0x00000020070e7824 */ /* 0x000fca00078e00ff */
[----:B------:R-:W-:Y:S01]  /*1620*/  LOP3.LUT R7, R14, R7, RZ, 0x3c, !PT ;  /* 0x000000070e077212 */ /* 0x000fe200078e3cff */
[----:B0-----:R-:W-:-:S06]  /*1630*/  VIADD R9, R10, 0xffffffe ;  /* 0x0ffffffe0a097836 */ /* 0x001fcc0000000000 */
[----:B------:R-:W0:Y:S02]  /*1640*/  F2I.FTZ.U32.TRUNC.NTZ R9, R9 ;  /* 0x0000000900097305 */ /* 0x000e24000021f000 */
[----:B0-----:R-:W-:-:S04]  /*1650*/  IMAD R15, R15, R9, RZ ;  /* 0x000000090f0f7224 */ /* 0x001fc800078e02ff */
[----:B------:R-:W-:-:S06]  /*1660*/  IMAD.HI.U32 R8, R9, R15, R8 ;  /* 0x0000000f09087227 */ /* 0x000fcc00078e0008 */
        /* <DEDUP_REMOVED lines=8> */
[----:B------:R-:W-:Y:S02]  /*16f0*/  @!P1 LOP3.LUT R9, RZ, R12, RZ, 0x33, !PT ;  /* 0x0000000cff099212 */ /* 0x000fe400078e33ff */
[----:B------:R-:W-:-:S03]  /*1700*/  PLOP3.LUT P0, PT, PT, PT, PT, 0x8, 0x80 ;  /* 0x000000000080781c */ /* 0x000fc60003f0e170 */
        /* <DEDUP_REMOVED lines=43> */
[----:B------:R-:W5:Y:S01]  /*19c0*/  LDL.U8 R6, [R6] ;  /* 0x0000000006067983 */ /* 0x000f620000100000 */
[----:B------:R-:W-:-:S13]  /*19d0*/  PLOP3.LUT P0, PT, P0, PT, PT, 0x8, 0x80 ;  /* 0x000000000080781c */ /* 0x000fda000070e170 */
.L_x_13:
[----:B------:R-:W-:Y:S05]  /*19e0*/  BSYNC.RECONVERGENT B2 ;  /* 0x0000000000027941 */ /* 0x000fea0003800200 */
.L_x_12:
[----:B-----5:R-:W-:Y:S01]  /*19f0*/  IADD3 R6, PT, PT, R6, -0x1, RZ ;  /* 0xffffffff06067810 */ /* 0x020fe20007ffe0ff */
[--C-:B------:R-:W-:Y:S01]  /*1a00*/  IMAD.IADD R9, R1, 0x1, R8.reuse ;  /* 0x0000000101097824 */ /* 0x100fe200078e0208 */
[----:B------:R-:W-:Y:S01]  /*1a10*/  ISETP.GE.U32.AND P2, PT, R13, 0x3, PT ;  /* 0x000000030d00780c */ /* 0x000fe20003f46070 */
[----:B------:R-:W-:Y:S01]  /*1a20*/  IMAD.IADD R11, R11, 0x1, R8 ;  /* 0x000000010b0b7824 */ /* 0x000fe200078e0208 */
[----:B------:R-:W-:Y:S01]  /*1a30*/  BSSY.RELIABLE B2, `(.L_x_14) ;  /* 0x0000029000027945 */ /* 0x000fe20003800100 */
[----:B------:R-:W-:Y:S01]  /*1a40*/  VIADD R12, R5, 0xfffffffb ;  /* 0xfffffffb050c7836 */ /* 0x000fe20000000000 */
[----:B------:R0:W-:Y:S02]  /*1a50*/  STL.U8 [R9], R6 ;  /* 0x0000000609007387 */ /* 0x0001e40000100000 */
[----:B------:R-:W-:-:S13]  /*1a60*/  ISETP.GE.U32.AND P1, PT, R11, 0xa, PT ;  /* 0x0000000a0b00780c */ /* 0x000fda0003f26070 */
[----:B------:R-:W-:Y:S01]  /*1a70*/  @P1 IADD3 R11, PT, PT, R11, -0xa, RZ ;  /* 0xfffffff60b0b1810 */ /* 0x000fe20007ffe0ff */
[----:B0-----:R-:W-:Y:S06]  /*1a80*/  @!P2 BRA `(.L_x_15) ;  /* 0x00000000008ca947 */ /* 0x001fec0003800000 */
[----:B------:R-:W-:Y:S01]  /*1a90*/  ISETP.GT.AND P1, PT, R13, 0x4, PT ;  /* 0x000000040d00780c */ /* 0x000fe20003f24270 */
[----:B------:R-:W-:-:S12]  /*1aa0*/  IMAD.MOV.U32 R6, RZ, RZ, 0x7 ;  /* 0x00000007ff067424 */ /* 0x000fd800078e00ff */
[----:B------:R-:W-:Y:S05]  /*1ab0*/  @P1 BRA `(.L_x_16) ;  /* 0x00000000003c1947 */ /* 0x000fea0003800000 */
[----:B------:R-:W-:-:S13]  /*1ac0*/  ISETP.NE.AND P1, PT, R13, 0x3, PT ;  /* 0x000000030d00780c */ /* 0x000fda0003f25270 */
[----:B------:R-:W-:Y:S05]  /*1ad0*/  @!P1 BRA `(.L_x_17) ;  /* 0x0000000000249947 */ /* 0x000fea0003800000 */
[----:B------:R-:W-:-:S13]  /*1ae0*/  ISETP.NE.AND P0, PT, R13, 0x4, PT ;  /* 0x000000040d00780c */ /* 0x000fda0003f05270 */
[----:B------:R-:W-:Y:S05]  /*1af0*/  @P0 BREAK.RELIABLE B2 ;  /* 0x0000000000020942 */ /* 0x000fea0003800100 */
[----:B------:R-:W-:Y:S05]  /*1b00*/  @P0 BRA `(.L_x_10) ;  /* 0x0000000800f80947 */ /* 0x000fea0003800000 */
[----:B------:R-:W-:-:S05]  /*1b10*/  VIADD R8, R8, 0xfffffffe ;  /* 0xfffffffe08087836 */ /* 0x000fca0000000000 */
[----:B------:R-:W-:-:S13]  /*1b20*/  ISETP.GE.U32.AND P0, PT, R8, 0x6, PT ;  /* 0x000000060800780c */ /* 0x000fda0003f06070 */
[----:B------:R-:W-:Y:S05]  /*1b30*/  @P0 BREAK.RELIABLE B2 ;  /* 0x0000000000020942 */ /* 0x000fea0003800100 */
[----:B------:R-:W-:Y:S05]  /*1b40*/  @!P0 BRA `(.L_x_15) ;  /* 0x00000000005c8947 */ /* 0x000fea0003800000 */
[----:B------:R-:W-:Y:S01]  /*1b50*/  IMAD.MOV.U32 R6, RZ, RZ, 0x4 ;  /* 0x00000004ff067424 */ /* 0x000fe200078e00ff */
[----:B------:R-:W-:Y:S06]  /*1b60*/  BRA `(.L_x_10) ;  /* 0x0000000800e07947 */ /* 0x000fec0003800000 */
.L_x_17:
[----:B------:R-:W-:Y:S05]  /*1b70*/  @P0 BREAK.RELIABLE B2 ;  /* 0x0000000000020942 */ /* 0x000fea0003800100 */
[----:B------:R-:W-:Y:S01]  /*1b80*/  HFMA2 R6, -RZ, RZ, 0, 1.78813934326171875e-07 ;  /* 0x00000003ff067431 */ /* 0x000fe200000001ff */
[----:B------:R-:W-:Y:S06]  /*1b90*/  @P0 BRA `(.L_x_10) ;  /* 0x0000000800d40947 */ /* 0x000fec0003800000 */
[----:B------:R-:W-:Y:S05]  /*1ba0*/  BRA `(.L_x_15) ;  /* 0x0000000000447947 */ /* 0x000fea0003800000 */
.L_x_16:
[----:B------:R-:W-:-:S05]  /*1bb0*/  IMAD.MOV.U32 R10, RZ, RZ, -0x5 ;  /* 0xfffffffbff0a7424 */ /* 0x000fca00078e00ff */
[----:B------:R-:W-:-:S05]  /*1bc0*/  VIADDMNMX.U32 R9, R13, R10, 0x2, PT ;  /* 0x000000020d097446 */ /* 0x000fca000380000a */
[----:B------:R-:W-:-:S04]  /*1bd0*/  IMAD.SHL.U32 R9, R9, 0x4, RZ ;  /* 0x0000000409097824 */ /* 0x000fc800078e00ff */
[----:B------:R-:W0:Y:S02]  /*1be0*/  LDC R14, c[0x2][R9] ;  /* 0x00800000090e7b82 */ /* 0x000e240000000800 */
[----:B0-----:R-:W-:-:S04]  /*1bf0*/  SHF.R.S32.HI R15, RZ, 0x1f, R14 ;  /* 0x0000001fff0f7819 */ /* 0x001fc8000001140e */
.L_x_24:
[----:B------:R-:W-:Y:S05]  /*1c00*/  BRX R14 -0x1c10                                      (*"BRANCH_TARGETS .L_x_25,.L_x_26,.L_x_27"*) ;  /* 0xffffffe00efc7949 */ /* 0x000fea000383ffff */
.L_x_26:
[----:B------:R-:W-:Y:S01]  /*1c10*/  LOP3.LUT R8, R8, 0xe, RZ, 0xc0, !PT ;  /* 0x0000000e08087812 */ /* 0x000fe200078ec0ff */
[----:B------:R-:W-:-:S03]  /*1c20*/  IMAD.MOV.U32 R6, RZ, RZ, 0x6 ;  /* 0x00000006ff067424 */ /* 0x000fc600078e00ff */
[----:B------:R-:W-:-:S13]  /*1c30*/  ISETP.NE.AND P0, PT, R8, 0x6, PT ;  /* 0x000000060800780c */ /* 0x000fda0003f05270 */
[----:B------:R-:W-:Y:S05]  /*1c40*/  @P0 BREAK.RELIABLE B2 ;  /* 0x0000000000020942 */ /* 0x000fea0003800100 */
[----:B------:R-:W-:Y:S05]  /*1c50*/  @P0 BRA `(.L_x_10) ;  /* 0x0000000800a40947 */ /* 0x000fea0003800000 */
[----:B------:R-:W-:Y:S05]  /*1c60*/  BRA `(.L_x_15) ;  /* 0x0000000000147947 */ /* 0x000fea0003800000 */
.L_x_25:
[----:B------:R-:W-:Y:S01]  /*1c70*/  LOP3.LUT R8, R8, 0xc, RZ, 0xc0, !PT ;  /* 0x0000000c08087812 */ /* 0x000fe200078ec0ff */
[----:B------:R-:W-:-:S03]  /*1c80*/  HFMA2 R6, -RZ, RZ, 0, 2.98023223876953125e-07 ;  /* 0x00000005ff067431 */ /* 0x000fc600000001ff */
[----:B------:R-:W-:-:S13]  /*1c90*/  ISETP.NE.AND P0, PT, R8, 0x4, PT ;  /* 0x000000040800780c */ /* 0x000fda0003f05270 */
[----:B------:R-:W-:Y:S05]  /*1ca0*/  @P0 BREAK.RELIABLE B2 ;  /* 0x0000000000020942 */ /* 0x000fea0003800100 */
[----:B------:R-:W-:Y:S05]  /*1cb0*/  @P0 BRA `(.L_x_10) ;  /* 0x00000008008c0947 */ /* 0x000fea0003800000 */
.L_x_15:
[----:B------:R-:W-:Y:S05]  /*1cc0*/  BSYNC.RELIABLE B2 ;  /* 0x0000000000027941 */ /* 0x000fea0003800100 */
.L_x_14:
[----:B------:R-:W2:Y:S01]  /*1cd0*/  LDL.U8 R6, [R1] ;  /* 0x0000000001067983 */ /* 0x000ea20000100000 */
[----:B------:R-:W0:Y:S01]  /*1ce0*/  I2F.U32.RP R10, R12 ;  /* 0x0000000c000a7306 */ /* 0x000e220000209000 */
[----:B------:R-:W-:Y:S01]  /*1cf0*/  IMAD.SHL.U32 R8, R7, 0x2000, RZ ;  /* 0x0000200007087824 */ /* 0x000fe200078e00ff */
[----:B------:R-:W-:Y:S01]  /*1d00*/  ISETP.NE.U32.AND P1, PT, R12, RZ, PT ;  /* 0x000000ff0c00720c */ /* 0x000fe20003f25070 */
[----:B------:R-:W-:Y:S01]  /*1d10*/  IMAD.MOV R15, RZ, RZ, -R12 ;  /* 0x000000ffff0f7224 */ /* 0x000fe200078e0a0c */
[----:B------:R-:W-:Y:S02]  /*1d20*/  BSSY.RECONVERGENT B2, `(.L_x_18) ;  /* 0x0000041000027945 */ /* 0x000fe40003800200 */
[----:B------:R-:W-:-:S04]  /*1d30*/  LOP3.LUT R8, R8, R7, RZ, 0x3c, !PT ;  /* 0x0000000708087212 */ /* 0x000fc800078e3cff */
[----:B------:R-:W-:-:S04]  /*1d40*/  SHF.R.U32.HI R7, RZ, 0x11, R8 ;  /* 0x00000011ff077819 */ /* 0x000fc80000011608 */
[----:B------:R-:W-:Y:S01]  /*1d50*/  LOP3.LUT R7, R7, R8, RZ, 0x3c, !PT ;  /* 0x0000000807077212 */ /* 0x000fe200078e3cff */
[----:B0-----:R-:W0:Y:S01]  /*1d60*/  MUFU.RCP R10, R10 ;  /* 0x0000000a000a7308 */ /* 0x001e220000001000 */
[----:B------:R-:W-:Y:S02]  /*1d70*/  IMAD.MOV.U32 R8, RZ, RZ, RZ ;  /* 0x000000ffff087224 */ /* 0x000fe400078e00ff */
[----:B------:R-:W-:-:S04]  /*1d80*/  SHF.L.U32 R14, R7, 0x5, RZ ;  /* 0x00000005070e7819 */ /* 0x000fc800000006ff */
        /* <DEDUP_REMOVED lines=12> */
[----:B------:R-:W-:Y:S02]  /*1e50*/  @P0 IADD3 R9, PT, PT, -R12, R9, RZ ;  /* 0x000000090c090210 */ /* 0x000fe40007ffe1ff */
[----:B------:R-:W-:-:S05]  /*1e60*/  @!P1 LOP3.LUT R9, RZ, R12, RZ, 0x33, !PT ;  /* 0x0000000cff099212 */ /* 0x000fca00078e33ff */
        /* <DEDUP_REMOVED lines=14> */
[----:B------:R-:W-:Y:S02]  /*1f50*/  HFMA2 R8, -RZ, RZ, 0, 1.78813934326171875e-07 ;  /* 0x00000003ff087431 */ /* 0x000fe400000001ff */
        /* <DEDUP_REMOVED lines=19> */
[----:B------:R-:W-:Y:S02]  /*2090*/  HFMA2 R8, -RZ, RZ, 0, 4.17232513427734375e-07 ;  /* 0x00000007ff087431 */ /* 0x000fe400000001ff */
        /* <DEDUP_REMOVED lines=9> */
.L_x_19:
[----:B------:R-:W-:Y:S05]  /*2130*/  BSYNC.RECONVERGENT B2 ;  /* 0x0000000000027941 */ /* 0x000fea0003800200 */
.L_x_18:
[----:B-----5:R-:W-:Y:S01]  /*2140*/  VIADD R9, R6, 0xffffffff ;  /* 0xffffffff06097836 */ /* 0x020fe20000000000 */
[----:B------:R-:W-:Y:S01]  /*2150*/  IADD3 R10, PT, PT, R1, R8, RZ ;  /* 0x00000008010a7210 */ /* 0x000fe20007ffe0ff */
[----:B------:R-:W-:Y:S02]  /*2160*/  IMAD.IADD R6, R13, 0x1, R8 ;  /* 0x000000010d067824 */ /* 0x000fe400078e0208 */
[----:B------:R-:W-:Y:S02]  /*2170*/  VIADD R12, R5, 0xfffffffa ;  /* 0xfffffffa050c7836 */ /* 0x000fe40000000000 */
[----:B------:R0:W-:Y:S01]  /*2180*/  STL.U8 [R10], R9 ;  /* 0x000000090a007387 */ /* 0x0001e20000100000 */
[----:B------:R-:W-:-:S13]  /*2190*/  ISETP.GE.U32.AND P0, PT, R6, 0xa, PT ;  /* 0x0000000a0600780c */ /* 0x000fda0003f06070 */
[----:B------:R-:W-:Y:S01]  /*21a0*/  @P0 VIADD R6, R6, 0xfffffff6 ;  /* 0xfffffff606060836 */ /* 0x000fe20000000000 */
[----:B0-----:R-:W-:Y:S06]  /*21b0*/  BRA `(.L_x_10) ;  /* 0x00000004004c7947 */ /* 0x001fec0003800000 */
.L_x_11:
[----:B------:R-:W-:Y:S02]  /*21c0*/  ISETP.GT.U32.AND P0, PT, R13, 0x5, PT ;  /* 0x000000050d00780c */ /* 0x000fe40003f04070 */
[----:B------:R-:W-:-:S11]  /*21d0*/  MOV R6, R13 ;  /* 0x0000000d00067202 */ /* 0x000fd60000000f00 */
[----:B------:R-:W-:Y:S05]  /*21e0*/  @P0 BRA `(.L_x_10) ;  /* 0x0000000400400947 */ /* 0x000fea0003800000 */
        /* <DEDUP_REMOVED lines=50> */
[----:B------:R-:W-:Y:S02]  /*2510*/  HFMA2 R8, -RZ, RZ, 0, 2.98023223876953125e-07 ;  /* 0x00000005ff087431 */ /* 0x000fe400000001ff */
        /* <DEDUP_REMOVED lines=19> */
.L_x_21:
[----:B------:R-:W-:Y:S05]  /*2650*/  BSYNC.RECONVERGENT B2 ;  /* 0x0000000000027941 */ /* 0x000fea0003800200 */
.L_x_20:
        /* <DEDUP_REMOVED lines=8> */
.L_x_27:
[----:B------:R-:W-:Y:S05]  /*26e0*/  BREAK.RELIABLE B2 ;  /* 0x0000000000027942 */ /* 0x000fea0003800100 */
.L_x_10:
[----:B------:R-:W-:Y:S05]  /*26f0*/  BSYNC.RECONVERGENT B1 ;  /* 0x0000000000017941 */ /* 0x000fea0003800200 */
.L_x_9:
[----:B------:R-:W-:Y:S01]  /*2700*/  ISETP.GT.U32.AND P0, PT, R11, R6, PT ;  /* 0x000000060b00720c */ /* 0x000fe20003f04070 */
[----:B------:R-:W-:-:S03]  /*2710*/  VIADD R4, R4, 0x1 ;  /* 0x0000000104047836 */ /* 0x000fc60000000000 */
[CC--:B------:R-:W-:Y:S02]  /*2720*/  ISETP.GT.U32.OR P1, PT, R6.reuse, R11.reuse, P0 ;  /* 0x0000000b0600720c */ /* 0x0c0fe40000724470 */
[----:B------:R-:W-:-:S07]  /*2730*/  ISETP.GT.U32.AND P2, PT, R6, R11, !P0 ;  /* 0x0000000b0600720c */ /* 0x000fce0004744070 */
[----:B------:R-:W-:Y:S01]  /*2740*/  @!P0 IADD3 R5, PT, PT, R2, 0x1, RZ ;  /* 0x0000000102058810 */ /* 0x000fe20007ffe0ff */
[----:B------:R-:W-:Y:S01]  /*2750*/  @!P0 VIADD R6, R3, 0x1 ;  /* 0x0000000103068836 */ /* 0x000fe20000000000 */
[----:B------:R-:W-:Y:S02]  /*2760*/  @P0 IADD3 R0, PT, PT, R0, 0x1, RZ ;  /* 0x0000000100000810 */ /* 0x000fe40007ffe0ff */
[----:B------:R-:W-:Y:S01]  /*2770*/  @!P1 IMAD.MOV R5, RZ, RZ, R2 ;  /* 0x000000ffff059224 */ /* 0x000fe200078e0202 */
[----:B------:R-:W-:Y:S01]  /*2780*/  ISETP.GT.U32.AND P1, PT, R12, 0x34, PT ;  /* 0x000000340c00780c */ /* 0x000fe20003f24070 */
[----:B------:R-:W-:-:S03]  /*2790*/  @P2 IMAD.MOV R6, RZ, RZ, R3 ;  /* 0x000000ffff062224 */ /* 0x000fc600078e0203 */
[----:B------:R-:W-:Y:S01]  /*27a0*/  @!P0 MOV R2, R5 ;  /* 0x0000000500028202 */ /* 0x000fe20000000f00 */
[----:B------:R-:W-:Y:S02]  /*27b0*/  @!P0 IMAD.MOV.U32 R3, RZ, RZ, R6 ;  /* 0x000000ffff038224 */ /* 0x000fe400078e0006 */
[----:B------:R-:W-:-:S06]  /*27c0*/  IMAD.MOV.U32 R5, RZ, RZ, R12 ;  /* 0x000000ffff057224 */ /* 0x000fcc00078e000c */
[----:B------:R-:W-:Y:S05]  /*27d0*/  @P1 BRA `(.L_x_22) ;  /* 0xffffffd8007c1947 */ /* 0x000fea000383ffff */
[----:B------:R-:W-:Y:S05]  /*27e0*/  BSYNC.RECONVERGENT B0 ;  /* 0x0000000000007941 */ /* 0x000fea0003800200 */
.L_x_0:
[----:B------:R-:W-:Y:S05]  /*27f0*/  WARPSYNC.ALL ;  /* 0x0000000000007948 */ /* 0x000fea0003800000 */
[----:B------:R-:W0:Y:S01]  /*2800*/  S2R R5, SR_LANEID ;  /* 0x0000000000057919 */ /* 0x000e220000000000 */
[----:B------:R-:W1:Y:S01]  /*2810*/  LDCU.64 UR6, c[0x0][0x380] ;  /* 0x00007000ff0677ac */ /* 0x000e620008000a00 */
[----:B------:R-:W2:Y:S08]  /*2820*/  REDUX.SUM UR10, R0 ;  /* 0x00000000000a73c4 */ /* 0x000eb0000000c000 */
[----:B------:R-:W3:Y:S01]  /*2830*/  LDC.64 R6, c[0x0][0x380] ;  /* 0x0000e000ff067b82 */ /* 0x000ee20000000a00 */
[----:B------:R-:W-:-:S02]  /*2840*/  VOTEU.ANY UR4, UPT, PT ;  /* 0x0000000000047886 */ /* 0x000fc400038e0100 */
[----:B------:R-:W-:-:S05]  /*2850*/  UFLO.U32 UR4, UR4 ;  /* 0x00000004000472bd */ /* 0x000fca00080e0000 */
[----:B------:R-:W4:Y:S08]  /*2860*/  REDUX.SUM UR11, R2 ;  /* 0x00000000020b73c4 */ /* 0x000f30000000c000 */
[----:B------:R4:W5:Y:S01]  /*2870*/  REDUX.SUM UR12, R3 ;  /* 0x00000000030c73c4 */ /* 0x000962000000c000 */
[----:B-1----:R-:W-:-:S06]  /*2880*/  UIADD3 UR5, UP0, UPT, UR6, 0x4, URZ ;  /* 0x0000000406057890 */ /* 0x002fcc000ff1e0ff */
[----:B------:R-:W-:Y:S01]  /*2890*/  IMAD.U32 R8, RZ, RZ, UR5 ;  /* 0x00000005ff087e24 */ /* 0x000fe2000f8e00ff */
[----:B------:R-:W1:Y:S01]  /*28a0*/  REDUX.SUM UR13, R4 ;  /* 0x00000000040d73c4 */ /* 0x000e62000000c000 */
[----:B0-----:R-:W-:Y:S01]  /*28b0*/  ISETP.EQ.U32.AND P0, PT, R5, UR4, PT ;  /* 0x0000000405007c0c */ /* 0x001fe2000bf02070 */
[----:B------:R-:W-:Y:S01]  /*28c0*/  UIADD3.X UR4, UPT, UPT, URZ, UR7, URZ, UP0, !UPT ;  /* 0x00000007ff047290 */ /* 0x000fe200087fe4ff */
[----:B--2---:R-:W-:Y:S01]  /*28d0*/  IMAD.U32 R5, RZ, RZ, UR10 ;  /* 0x0000000aff057e24 */ /* 0x004fe2000f8e00ff */
[----:B----4-:R-:W-:-:S04]  /*28e0*/  MOV R3, UR11 ;  /* 0x0000000b00037c02 */ /* 0x010fc80008000f00 */
[----:B------:R-:W-:Y:S02]  /*28f0*/  IMAD.U32 R9, RZ, RZ, UR4 ;  /* 0x00000004ff097e24 */ /* 0x000fe4000f8e00ff */
[----:B-----5:R-:W-:-:S04]  /*2900*/  IMAD.U32 R11, RZ, RZ, UR12 ;  /* 0x0000000cff0b7e24 */ /* 0x020fc8000f8e00ff */
[----:B---3--:R-:W-:Y:S04]  /*2910*/  @P0 REDG.E.ADD.STRONG.GPU desc[UR8][R6.64], R5 ;  /* 0x000000050600098e */ /* 0x008fe8000c12e108 */
[----:B------:R-:W-:Y:S01]  /*2920*/  @P0 REDG.E.ADD.STRONG.GPU desc[UR8][R8.64], R3 ;  /* 0x000000030800098e */ /* 0x000fe2000c12e108 */
[----:B-1----:R-:W-:-:S03]  /*2930*/  IMAD.U32 R13, RZ, RZ, UR13 ;  /* 0x0000000dff0d7e24 */ /* 0x002fc6000f8e00ff */
[----:B------:R-:W-:Y:S04]  /*2940*/  @P0 REDG.E.ADD.STRONG.GPU desc[UR8][R8.64+0x4], R11 ;  /* 0x0000040b0800098e */ /* 0x000fe8000c12e108 */
[----:B------:R-:W-:Y:S01]  /*2950*/  @P0 REDG.E.ADD.STRONG.GPU desc[UR8][R8.64+0x8], R13 ;  /* 0x0000080d0800098e */ /* 0x000fe2000c12e108 */
[----:B------:R-:W-:Y:S05]  /*2960*/  EXIT ;  /* 0x000000000000794d */ /* 0x000fea0003800000 */
.L_x_23:
[----:B------:R-:W-:-:S00]  /*2970*/  BRA `(.L_x_23) ;  /* 0xfffffffc00fc7947 */ /* 0x000fc0000383ffff */
[----:B------:R-:W-:-:S00]  /*2980*/  NOP ;  /* 0x0000000000007918 */ /* 0x000fc00000000000 */
[----:B------:R-:W-:-:S00]  /*2990*/  NOP ;  /* 0x0000000000007918 */ /* 0x000fc00000000000 */
[----:B------:R-:W-:-:S00]  /*29a0*/  NOP ;  /* 0x0000000000007918 */ /* 0x000fc00000000000 */
[----:B------:R-:W-:-:S00]  /*29b0*/  NOP ;  /* 0x0000000000007918 */ /* 0x000fc00000000000 */
[----:B------:R-:W-:-:S00]  /*29c0*/  NOP ;  /* 0x0000000000007918 */ /* 0x000fc00000000000 */
[----:B------:R-:W-:-:S00]  /*29d0*/  NOP ;  /* 0x0000000000007918 */ /* 0x000fc00000000000 */
[----:B------:R-:W-:-:S00]  /*29e0*/  NOP ;  /* 0x0000000000007918 */ /* 0x000fc00000000000 */
[----:B------:R-:W-:-:S00]  /*29f0*/  NOP ;  /* 0x0000000000007918 */ /* 0x000fc00000000000 */
.L_x_28:


//--------------------- .nv.shared.reserved.0     --------------------------
	.section	.nv.shared.reserved.0,"aw",@nobits
	.weak		__nv_reservedSMEM_offset_0_alias
	.size		__nv_reservedSMEM_offset_0_alias, 0, 64
	.other		__nv_reservedSMEM_offset_0_alias,@"STO_CUDA_RESERVED_SHARED STV_DEFAULT"
__nv_reservedSMEM_offset_0_alias:
	.zero		0
	.zero		64


//--------------------- .nv.constant0.baccarat    --------------------------
	.section	.nv.constant0.baccarat,"a",@progbits
	.sectionflags	@""
	.align	4
.nv.constant0.baccarat:
	.zero		912


//--------------------- SYMBOLS --------------------------

	.type		.nv.reservedSmem.offset0,@object
	.size		.nv.reservedSmem.offset0,0x4
